	.target	sm_100a

	.elftype	@"ET_EXEC"


//--------------------- .note.nv.tkinfo           --------------------------
	.section	.note.nv.tkinfo,"",@"SHT_NOTE"
	.sectionflags	@"SHF_NOTE_NV_TKINFO"
	.tkinfo
        /*0018*/ 	.word	0x00000002
        /*0030*/ 	.string	""
        /*0030*/ 	.string	"ptxas"
        /*0030*/ 	.string	"Cuda compilation tools, release 13.0, V13.0.88"
        /*0030*/ 	.string	"Build cuda_13.0.r13.0/compiler.36424714_0"
        /*0030*/ 	.string	"-arch sm_100a -m 64 "



//--------------------- .note.nv.cuinfo           --------------------------
	.section	.note.nv.cuinfo,"",@"SHT_NOTE"
	.sectionflags	@"SHF_NOTE_NV_CUINFO"
        /*0018*/ 	.short	0x0002
        /*001a*/ 	.short	0x0064
        /*001c*/ 	.short	0x0082
	.zero		2


//--------------------- .nv.info                  --------------------------
	.section	.nv.info,"",@"SHT_CUDA_INFO"
	.align	4


	//----- nvinfo : EIATTR_REGCOUNT
	.align		4
        /*0000*/ 	.byte	0x04, 0x2f
        /*0002*/ 	.short	(.L_20 - .L_19)
	.align		4
.L_19:
        /*0004*/ 	.word	index@(_ZN7cutlass13device_kernelINS_4gemm6kernel13GemmUniversalIN4cute5tupleIJiiiiEEENS1_10collective13CollectiveMmaINS1_35MainloopSm100TmaUmmaWarpSpecializedILi10ELi2ELi4ENS5_IJNS4_1CILi2EEESB_NSA_ILi1EEEEEEEENS5_IJNSA_ILi64EEENSA_ILi256EEESF_EEENS_12float_e5m2_tENS5_IJlSC_lEEESI_SJ_NS4_8TiledMMAINS4_8MMA_AtomIJNS4_10MMA_TraitsINS4_19SM100_MMA_F8F6F4_SSEJSI_SI_fSF_SG_NS4_17integral_constantINS4_4UMMA5MajorELSQ_0EEESR_NSO_INSP_7ScaleInELSS_0EEEST_EEEEEENS4_6LayoutINS5_IJSC_SC_SC_EEENS5_IJNSA_ILi0EEESY_SY_EEEEENS5_IJNS4_10UnderscoreES11_S11_EEEEENS4_23SM90_TMA_LOAD_MULTICASTENS4_14ComposedLayoutINS4_7SwizzleILi2ELi4ELi3EEENS4_18smem_ptr_flag_bitsILi8EEENSW_INS5_IJNSA_ILi8EEESF_EEENS5_IJSF_SC_EEEEEEEvNS4_8identityES14_S1E_vS1F_EENS_8epilogue10collective18CollectiveEpilogueINS1H_23Sm100TmaWarpSpecializedILi4ELi2ELi32ELb0ELb0EEEJSH_NS5_IJNSW_ISF_SC_EES1M_EEESI_SJ_SI_SJ_NS1H_6fusion15FusionCallbacksIS1L_NS1O_17LinearCombinationISI_fSI_fLNS_15FloatRoundStyleE2EEESH_S1N_JEEENS4_5SM1004TMEM4LOAD26SM100_TMEM_LOAD_16dp32b32xENS4_13SM90_TMA_LOADES1E_NS4_39AutoVectorizingCopyWithAssumedAlignmentILi128EEENS4_14SM90_TMA_STOREES1E_S20_S20_EEEvvEEEEvNT_6ParamsE)
        /*0008*/ 	.word	0x00000075


	//----- nvinfo : EIATTR_FRAME_SIZE
	.align		4
.L_20:
        /*000c*/ 	.byte	0x04, 0x11
        /*000e*/ 	.short	(.L_22 - .L_21)
	.align		4
.L_21:
        /*0010*/ 	.word	index@($__internal_2_$__cuda_sm10x_tcgen05_guardrail_trap_unallocated_columns_being_dealloced)
        /*0014*/ 	.word	0x00000000


	//----- nvinfo : EIATTR_FRAME_SIZE
	.align		4
.L_22:
        /*0018*/ 	.byte	0x04, 0x11
        /*001a*/ 	.short	(.L_24 - .L_23)
	.align		4
.L_23:
        /*001c*/ 	.word	index@($__internal_1_$__cuda_sm10x_tcgen05_guardrail_trap_phase_invalid_during_alloc)
        /*0020*/ 	.word	0x00000000


	//----- nvinfo : EIATTR_FRAME_SIZE
	.align		4
.L_24:
        /*0024*/ 	.byte	0x04, 0x11
        /*0026*/ 	.short	(.L_26 - .L_25)
	.align		4
.L_25:
        /*0028*/ 	.word	index@($__internal_0_$__cuda_sm10x_tcgen05_guardrail_trap_col_being_dealloced_not_returned_by_alloc)
        /*002c*/ 	.word	0x00000000


	//----- nvinfo : EIATTR_FRAME_SIZE
	.align		4
.L_26:
        /*0030*/ 	.byte	0x04, 0x11
        /*0032*/ 	.short	(.L_28 - .L_27)
	.align		4
.L_27:
        /*0034*/ 	.word	index@(_ZN7cutlass13device_kernelINS_4gemm6kernel13GemmUniversalIN4cute5tupleIJiiiiEEENS1_10collective13CollectiveMmaINS1_35MainloopSm100TmaUmmaWarpSpecializedILi10ELi2ELi4ENS5_IJNS4_1CILi2EEESB_NSA_ILi1EEEEEEEENS5_IJNSA_ILi64EEENSA_ILi256EEESF_EEENS_12float_e5m2_tENS5_IJlSC_lEEESI_SJ_NS4_8TiledMMAINS4_8MMA_AtomIJNS4_10MMA_TraitsINS4_19SM100_MMA_F8F6F4_SSEJSI_SI_fSF_SG_NS4_17integral_constantINS4_4UMMA5MajorELSQ_0EEESR_NSO_INSP_7ScaleInELSS_0EEEST_EEEEEENS4_6LayoutINS5_IJSC_SC_SC_EEENS5_IJNSA_ILi0EEESY_SY_EEEEENS5_IJNS4_10UnderscoreES11_S11_EEEEENS4_23SM90_TMA_LOAD_MULTICASTENS4_14ComposedLayoutINS4_7SwizzleILi2ELi4ELi3EEENS4_18smem_ptr_flag_bitsILi8EEENSW_INS5_IJNSA_ILi8EEESF_EEENS5_IJSF_SC_EEEEEEEvNS4_8identityES14_S1E_vS1F_EENS_8epilogue10collective18CollectiveEpilogueINS1H_23Sm100TmaWarpSpecializedILi4ELi2ELi32ELb0ELb0EEEJSH_NS5_IJNSW_ISF_SC_EES1M_EEESI_SJ_SI_SJ_NS1H_6fusion15FusionCallbacksIS1L_NS1O_17LinearCombinationISI_fSI_fLNS_15FloatRoundStyleE2EEESH_S1N_JEEENS4_5SM1004TMEM4LOAD26SM100_TMEM_LOAD_16dp32b32xENS4_13SM90_TMA_LOADES1E_NS4_39AutoVectorizingCopyWithAssumedAlignmentILi128EEENS4_14SM90_TMA_STOREES1E_S20_S20_EEEvvEEEEvNT_6ParamsE)
        /*0038*/ 	.word	0x00000000


	//----- nvinfo : EIATTR_MIN_STACK_SIZE
	.align		4
.L_28:
        /*003c*/ 	.byte	0x04, 0x12
        /*003e*/ 	.short	(.L_30 - .L_29)
	.align		4
.L_29:
        /*0040*/ 	.word	index@(_ZN7cutlass13device_kernelINS_4gemm6kernel13GemmUniversalIN4cute5tupleIJiiiiEEENS1_10collective13CollectiveMmaINS1_35MainloopSm100TmaUmmaWarpSpecializedILi10ELi2ELi4ENS5_IJNS4_1CILi2EEESB_NSA_ILi1EEEEEEEENS5_IJNSA_ILi64EEENSA_ILi256EEESF_EEENS_12float_e5m2_tENS5_IJlSC_lEEESI_SJ_NS4_8TiledMMAINS4_8MMA_AtomIJNS4_10MMA_TraitsINS4_19SM100_MMA_F8F6F4_SSEJSI_SI_fSF_SG_NS4_17integral_constantINS4_4UMMA5MajorELSQ_0EEESR_NSO_INSP_7ScaleInELSS_0EEEST_EEEEEENS4_6LayoutINS5_IJSC_SC_SC_EEENS5_IJNSA_ILi0EEESY_SY_EEEEENS5_IJNS4_10UnderscoreES11_S11_EEEEENS4_23SM90_TMA_LOAD_MULTICASTENS4_14ComposedLayoutINS4_7SwizzleILi2ELi4ELi3EEENS4_18smem_ptr_flag_bitsILi8EEENSW_INS5_IJNSA_ILi8EEESF_EEENS5_IJSF_SC_EEEEEEEvNS4_8identityES14_S1E_vS1F_EENS_8epilogue10collective18CollectiveEpilogueINS1H_23Sm100TmaWarpSpecializedILi4ELi2ELi32ELb0ELb0EEEJSH_NS5_IJNSW_ISF_SC_EES1M_EEESI_SJ_SI_SJ_NS1H_6fusion15FusionCallbacksIS1L_NS1O_17LinearCombinationISI_fSI_fLNS_15FloatRoundStyleE2EEESH_S1N_JEEENS4_5SM1004TMEM4LOAD26SM100_TMEM_LOAD_16dp32b32xENS4_13SM90_TMA_LOADES1E_NS4_39AutoVectorizingCopyWithAssumedAlignmentILi128EEENS4_14SM90_TMA_STOREES1E_S20_S20_EEEvvEEEEvNT_6ParamsE)
        /*0044*/ 	.word	0x00000000
.L_30:


//--------------------- .nv.compat                --------------------------
	.section	.nv.compat,"",@"SHT_CUDA_COMPAT_INFO"
	.align	4
        /*0000*/ 	.byte	0x02, 0x09, 0x01, 0x00, 0x02, 0x02, 0x02, 0x00, 0x02, 0x05, 0x05, 0x00, 0x03, 0x07, 0x01, 0x01
        /*0010*/ 	.byte	0x02, 0x03, 0x01, 0x00, 0x02, 0x06, 0x01, 0x00, 0x04, 0x0b, 0x08, 0x00, 0x09, 0x00, 0x00, 0x00
        /*0020*/ 	.byte	0x00, 0x00, 0x00, 0x00


//--------------------- .nv.info._ZN7cutlass13device_kernelINS_4gemm6kernel13GemmUniversalIN4cute5tupleIJiiiiEEENS1_10collective13CollectiveMmaINS1_35MainloopSm100TmaUmmaWarpSpecializedILi10ELi2ELi4ENS5_IJNS4_1CILi2EEESB_NSA_ILi1EEEEEEEENS5_IJNSA_ILi64EEENSA_ILi256EEESF_EEENS_12float_e5m2_tENS5_IJlSC_lEEESI_SJ_NS4_8TiledMMAINS4_8MMA_AtomIJNS4_10MMA_TraitsINS4_19SM100_MMA_F8F6F4_SSEJSI_SI_fSF_SG_NS4_17integral_constantINS4_4UMMA5MajorELSQ_0EEESR_NSO_INSP_7ScaleInELSS_0EEEST_EEEEEENS4_6LayoutINS5_IJSC_SC_SC_EEENS5_IJNSA_ILi0EEESY_SY_EEEEENS5_IJNS4_10UnderscoreES11_S11_EEEEENS4_23SM90_TMA_LOAD_MULTICASTENS4_14ComposedLayoutINS4_7SwizzleILi2ELi4ELi3EEENS4_18smem_ptr_flag_bitsILi8EEENSW_INS5_IJNSA_ILi8EEESF_EEENS5_IJSF_SC_EEEEEEEvNS4_8identityES14_S1E_vS1F_EENS_8epilogue10collective18CollectiveEpilogueINS1H_23Sm100TmaWarpSpecializedILi4ELi2ELi32ELb0ELb0EEEJSH_NS5_IJNSW_ISF_SC_EES1M_EEESI_SJ_SI_SJ_NS1H_6fusion15FusionCallbacksIS1L_NS1O_17LinearCombinationISI_fSI_fLNS_15FloatRoundStyleE2EEESH_S1N_JEEENS4_5SM1004TMEM4LOAD26SM100_TMEM_LOAD_16dp32b32xENS4_13SM90_TMA_LOADES1E_NS4_39AutoVectorizingCopyWithAssumedAlignmentILi128EEENS4_14SM90_TMA_STOREES1E_S20_S20_EEEvvEEEEvNT_6ParamsE --------------------------
	.section	.nv.info._ZN7cutlass13device_kernelINS_4gemm6kernel13GemmUniversalIN4cute5tupleIJiiiiEEENS1_10collective13CollectiveMmaINS1_35MainloopSm100TmaUmmaWarpSpecializedILi10ELi2ELi4ENS5_IJNS4_1CILi2EEESB_NSA_ILi1EEEEEEEENS5_IJNSA_ILi64EEENSA_ILi256EEESF_EEENS_12float_e5m2_tENS5_IJlSC_lEEESI_SJ_NS4_8TiledMMAINS4_8MMA_AtomIJNS4_10MMA_TraitsINS4_19SM100_MMA_F8F6F4_SSEJSI_SI_fSF_SG_NS4_17integral_constantINS4_4UMMA5MajorELSQ_0EEESR_NSO_INSP_7ScaleInELSS_0EEEST_EEEEEENS4_6LayoutINS5_IJSC_SC_SC_EEENS5_IJNSA_ILi0EEESY_SY_EEEEENS5_IJNS4_10UnderscoreES11_S11_EEEEENS4_23SM90_TMA_LOAD_MULTICASTENS4_14ComposedLayoutINS4_7SwizzleILi2ELi4ELi3EEENS4_18smem_ptr_flag_bitsILi8EEENSW_INS5_IJNSA_ILi8EEESF_EEENS5_IJSF_SC_EEEEEEEvNS4_8identityES14_S1E_vS1F_EENS_8epilogue10collective18CollectiveEpilogueINS1H_23Sm100TmaWarpSpecializedILi4ELi2ELi32ELb0ELb0EEEJSH_NS5_IJNSW_ISF_SC_EES1M_EEESI_SJ_SI_SJ_NS1H_6fusion15FusionCallbacksIS1L_NS1O_17LinearCombinationISI_fSI_fLNS_15FloatRoundStyleE2EEESH_S1N_JEEENS4_5SM1004TMEM4LOAD26SM100_TMEM_LOAD_16dp32b32xENS4_13SM90_TMA_LOADES1E_NS4_39AutoVectorizingCopyWithAssumedAlignmentILi128EEENS4_14SM90_TMA_STOREES1E_S20_S20_EEEvvEEEEvNT_6ParamsE,"",@"SHT_CUDA_INFO"
	.sectionflags	@""
	.align	4


	//----- nvinfo : EIATTR_CUDA_API_VERSION
	.align		4
        /*0000*/ 	.byte	0x04, 0x37
        /*0002*/ 	.short	(.L_32 - .L_31)
.L_31:
        /*0004*/ 	.word	0x00000082


	//----- nvinfo : EIATTR_KPARAM_INFO
	.align		4
.L_32:
        /*0008*/ 	.byte	0x04, 0x17
        /*000a*/ 	.short	(.L_34 - .L_33)
.L_33:
        /*000c*/ 	.word	0x00000000
        /*0010*/ 	.short	0x0000
        /*0012*/ 	.short	0x0000
        /*0014*/ 	.byte	0x00, 0xf0, 0x01, 0x20


	//----- nvinfo : EIATTR_AT_ENTRY_FRAGMENTS
	.align		4
.L_34:
        /*0018*/ 	.byte	0x04, 0x4f
        /*001a*/ 	.short	(.L_36 - .L_35)


	//   ....[0]....
.L_35:
        /*001c*/ 	.word	0x00000006


	//----- nvinfo : EIATTR_RESERVED_SMEM_USED
	.align		4
.L_36:
        /*0020*/ 	.byte	0x01, 0x41
	.zero		2


	//----- nvinfo : EIATTR_SPARSE_MMA_MASK
	.align		4
        /*0024*/ 	.byte	0x03, 0x50
        /*0026*/ 	.short	0x0000


	//----- nvinfo : EIATTR_TCGEN05_1CTA_USED
	.align		4
        /*0028*/ 	.byte	0x01, 0x51
	.zero		2


	//----- nvinfo : EIATTR_MAXREG_COUNT
	.align		4
        /*002c*/ 	.byte	0x03, 0x1b
        /*002e*/ 	.short	0x00ff


	//----- nvinfo : EIATTR_NUM_BARRIERS
	.align		4
        /*0030*/ 	.byte	0x02, 0x4c
        /*0032*/ 	.byte	0x07
	.zero		1


	//----- nvinfo : EIATTR_EXTERNS
	.align		4
        /*0034*/ 	.byte	0x04, 0x0f
        /*0036*/ 	.short	(.L_38 - .L_37)


	//   ....[0]....
	.align		4
.L_37:
        /*0038*/ 	.word	index@(__assertfail)


	//----- nvinfo : EIATTR_MERCURY_ISA_VERSION
	.align		4
.L_38:
        /*003c*/ 	.byte	0x03, 0x5f
        /*003e*/ 	.short	0x0101


	//----- nvinfo : EIATTR_INT_WARP_WIDE_INSTR_OFFSETS
	.align		4
        /*0040*/ 	.byte	0x04, 0x31
        /*0042*/ 	.short	(.L_40 - .L_39)


	//   ....[0]....
.L_39:
        /*0044*/ 	.word	0x000041d0


	//   ....[1]....
        /*0048*/ 	.word	0x000041f0


	//   ....[2]....
        /*004c*/ 	.word	0x00004220


	//   ....[3]....
        /*0050*/ 	.word	0x00004da0


	//   ....[4]....
        /*0054*/ 	.word	0x00004e10


	//   ....[5]....
        /*0058*/ 	.word	0x00004ee0


	//   ....[6]....
        /*005c*/ 	.word	0x00004f60


	//   ....[7]....
        /*0060*/ 	.word	0x00005050


	//   ....[8]....
        /*0064*/ 	.word	0x000050d0


	//   ....[9]....
        /*0068*/ 	.word	0x000051b0


	//   ....[10]....
        /*006c*/ 	.word	0x00005260


	//----- nvinfo : EIATTR_COOP_GROUP_MASK_REGIDS
	.align		4
.L_40:
        /*0070*/ 	.byte	0x04, 0x29
        /*0072*/ 	.short	(.L_42 - .L_41)


	//   ....[0]....
.L_41:
        /*0074*/ 	.word	0xffffffff


	//   ....[1]....
        /*0078*/ 	.word	0xffffffff


	//   ....[2]....
        /*007c*/ 	.word	0xffffffff


	//   ....[3]....
        /*0080*/ 	.word	0xffffffff


	//   ....[4]....
        /*0084*/ 	.word	0xffffffff


	//   ....[5]....
        /*0088*/ 	.word	0xffffffff


	//   ....[6]....
        /*008c*/ 	.word	0xffffffff


	//   ....[7]....
        /*0090*/ 	.word	0xffffffff


	//   ....[8]....
        /*0094*/ 	.word	0xffffffff


	//   ....[9]....
        /*0098*/ 	.word	0xffffffff


	//   ....[10]....
        /*009c*/ 	.word	0xffffffff


	//   ....[11]....
        /*00a0*/ 	.word	0xffffffff


	//   ....[12]....
        /*00a4*/ 	.word	0xffffffff


	//   ....[13]....
        /*00a8*/ 	.word	0xffffffff


	//----- nvinfo : EIATTR_COOP_GROUP_INSTR_OFFSETS
	.align		4
.L_42:
        /*00ac*/ 	.byte	0x04, 0x28
        /*00ae*/ 	.short	(.L_44 - .L_43)


	//   ....[0]....
.L_43:
        /*00b0*/ 	.word	0x00000080


	//   ....[1]....
        /*00b4*/ 	.word	0x000004f0


	//   ....[2]....
        /*00b8*/ 	.word	0x00000790


	//   ....[3]....
        /*00bc*/ 	.word	0x00000930


	//   ....[4]....
        /*00c0*/ 	.word	0x00000a30


	//   ....[5]....
        /*00c4*/ 	.word	0x00000ba0


	//   ....[6]....
        /*00c8*/ 	.word	0x00000d40


	//   ....[7]....
        /*00cc*/ 	.word	0x00000ef0


	//   ....[8]....
        /*00d0*/ 	.word	0x00002260


	//   ....[9]....
        /*00d4*/ 	.word	0x000034a0


	//   ....[10]....
        /*00d8*/ 	.word	0x000036b0


	//   ....[11]....
        /*00dc*/ 	.word	0x000036e0


	//   ....[12]....
        /*00e0*/ 	.word	0x000040b0


	//   ....[13]....
        /*00e4*/ 	.word	0x000042e0


	//----- nvinfo : EIATTR_VRC_CTA_INIT_COUNT
	.align		4
.L_44:
        /*00e8*/ 	.byte	0x02, 0x4a
        /*00ea*/ 	.byte	0x80
	.zero		1


	//----- nvinfo : EIATTR_SYSCALL_OFFSETS
	.align		4
        /*00ec*/ 	.byte	0x04, 0x46
        /*00ee*/ 	.short	(.L_46 - .L_45)


	//   ....[0]....
.L_45:
        /*00f0*/ 	.word	0x00005ef0


	//   ....[1]....
        /*00f4*/ 	.word	0x00006030


	//   ....[2]....
        /*00f8*/ 	.word	0x00006860


	//   ....[3]....
        /*00fc*/ 	.word	0x000075f0


	//   ....[4]....
        /*0100*/ 	.word	0x00008340


	//   ....[5]....
        /*0104*/ 	.word	0x000090c0


	//----- nvinfo : EIATTR_MBARRIER_INSTR_OFFSETS
	.align		4
.L_46:
        /*0108*/ 	.byte	0x04, 0x39
        /*010a*/ 	.short	(.L_48 - .L_47)


	//   ....[0]....
.L_47:
        /*010c*/ 	.word	0x00000630
        /*0110*/ 	.word	0x000000ff
        /*0114*/ 	.word	0x00000000
        /*0118*/ 	.short	0x0100
        /*011a*/ 	.byte	0x04
	.zero		1


	//   ....[1]....
        /*011c*/ 	.word	0x00000640
        /*0120*/ 	.word	0x000000ff
        /*0124*/ 	.word	0x00000050
        /*0128*/ 	.short	0x0100
        /*012a*/ 	.byte	0x04
	.zero		1


	//   ....[2]....
        /*012c*/ 	.word	0x00000650
        /*0130*/ 	.word	0x000000ff
        /*0134*/ 	.word	0x00000008
        /*0138*/ 	.short	0x0100
        /*013a*/ 	.byte	0x04
	.zero		1


	//   ....[3]....
        /*013c*/ 	.word	0x00000660
        /*0140*/ 	.word	0x000000ff
        /*0144*/ 	.word	0x00000058
        /*0148*/ 	.short	0x0100
        /*014a*/ 	.byte	0x04
	.zero		1


	//   ....[4]....
        /*014c*/ 	.word	0x00000670
        /*0150*/ 	.word	0x000000ff
        /*0154*/ 	.word	0x00000010
        /*0158*/ 	.short	0x0100
        /*015a*/ 	.byte	0x04
	.zero		1


	//   ....[5]....
        /*015c*/ 	.word	0x00000680
        /*0160*/ 	.word	0x000000ff
        /*0164*/ 	.word	0x00000060
        /*0168*/ 	.short	0x0100
        /*016a*/ 	.byte	0x04
	.zero		1


	//   ....[6]....
        /*016c*/ 	.word	0x00000690
        /*0170*/ 	.word	0x000000ff
        /*0174*/ 	.word	0x00000018
        /*0178*/ 	.short	0x0100
        /*017a*/ 	.byte	0x04
	.zero		1


	//   ....[7]....
        /*017c*/ 	.word	0x000006a0
        /*0180*/ 	.word	0x000000ff
        /*0184*/ 	.word	0x00000068
        /*0188*/ 	.short	0x0100
        /*018a*/ 	.byte	0x04
	.zero		1


	//   ....[8]....
        /*018c*/ 	.word	0x000006b0
        /*0190*/ 	.word	0x000000ff
        /*0194*/ 	.word	0x00000020
        /*0198*/ 	.short	0x0100
        /*019a*/ 	.byte	0x04
	.zero		1


	//   ....[9]....
        /*019c*/ 	.word	0x000006c0
        /*01a0*/ 	.word	0x000000ff
        /*01a4*/ 	.word	0x00000070
        /*01a8*/ 	.short	0x0100
        /*01aa*/ 	.byte	0x04
	.zero		1


	//   ....[10]....
        /*01ac*/ 	.word	0x000006d0
        /*01b0*/ 	.word	0x000000ff
        /*01b4*/ 	.word	0x00000028
        /*01b8*/ 	.short	0x0100
        /*01ba*/ 	.byte	0x04
	.zero		1


	//   ....[11]....
        /*01bc*/ 	.word	0x000006e0
        /*01c0*/ 	.word	0x000000ff
        /*01c4*/ 	.word	0x00000078
        /*01c8*/ 	.short	0x0100
        /*01ca*/ 	.byte	0x04
	.zero		1


	//   ....[12]....
        /*01cc*/ 	.word	0x000006f0
        /*01d0*/ 	.word	0x000000ff
        /*01d4*/ 	.word	0x00000030
        /*01d8*/ 	.short	0x0100
        /*01da*/ 	.byte	0x04
	.zero		1


	//   ....[13]....
        /*01dc*/ 	.word	0x00000700
        /*01e0*/ 	.word	0x000000ff
        /*01e4*/ 	.word	0x00000080
        /*01e8*/ 	.short	0x0100
        /*01ea*/ 	.byte	0x04
	.zero		1


	//   ....[14]....
        /*01ec*/ 	.word	0x00000710
        /*01f0*/ 	.word	0x000000ff
        /*01f4*/ 	.word	0x00000038
        /*01f8*/ 	.short	0x0100
        /*01fa*/ 	.byte	0x04
	.zero		1


	//   ....[15]....
        /*01fc*/ 	.word	0x00000720
        /*0200*/ 	.word	0x000000ff
        /*0204*/ 	.word	0x00000088
        /*0208*/ 	.short	0x0100
        /*020a*/ 	.byte	0x04
	.zero		1


	//   ....[16]....
        /*020c*/ 	.word	0x00000730
        /*0210*/ 	.word	0x000000ff
        /*0214*/ 	.word	0x00000040
        /*0218*/ 	.short	0x0100
        /*021a*/ 	.byte	0x04
	.zero		1


	//   ....[17]....
        /*021c*/ 	.word	0x00000740
        /*0220*/ 	.word	0x000000ff
        /*0224*/ 	.word	0x00000090
        /*0228*/ 	.short	0x0100
        /*022a*/ 	.byte	0x04
	.zero		1


	//   ....[18]....
        /*022c*/ 	.word	0x00000750
        /*0230*/ 	.word	0x000000ff
        /*0234*/ 	.word	0x00000048
        /*0238*/ 	.short	0x0100
        /*023a*/ 	.byte	0x04
	.zero		1


	//   ....[19]....
        /*023c*/ 	.word	0x00000760
        /*0240*/ 	.word	0x000000ff
        /*0244*/ 	.word	0x00000098
        /*0248*/ 	.short	0x0100
        /*024a*/ 	.byte	0x04
	.zero		1


	//   ....[20]....
        /*024c*/ 	.word	0x000008a0
        /*0250*/ 	.word	0x000000ff
        /*0254*/ 	.word	0x000000a0
        /*0258*/ 	.short	0x0100
        /*025a*/ 	.byte	0x04
	.zero		1


	//   ....[21]....
        /*025c*/ 	.word	0x000008b0
        /*0260*/ 	.word	0x000000ff
        /*0264*/ 	.word	0x000000c0
        /*0268*/ 	.short	0x0100
        /*026a*/ 	.byte	0x04
	.zero		1


	//   ....[22]....
        /*026c*/ 	.word	0x000008c0
        /*0270*/ 	.word	0x000000ff
        /*0274*/ 	.word	0x000000a8
        /*0278*/ 	.short	0x0100
        /*027a*/ 	.byte	0x04
	.zero		1


	//   ....[23]....
        /*027c*/ 	.word	0x000008d0
        /*0280*/ 	.word	0x000000ff
        /*0284*/ 	.word	0x000000c8
        /*0288*/ 	.short	0x0100
        /*028a*/ 	.byte	0x04
	.zero		1


	//   ....[24]....
        /*028c*/ 	.word	0x000008e0
        /*0290*/ 	.word	0x000000ff
        /*0294*/ 	.word	0x000000b0
        /*0298*/ 	.short	0x0100
        /*029a*/ 	.byte	0x04
	.zero		1


	//   ....[25]....
        /*029c*/ 	.word	0x000008f0
        /*02a0*/ 	.word	0x000000ff
        /*02a4*/ 	.word	0x000000d0
        /*02a8*/ 	.short	0x0100
        /*02aa*/ 	.byte	0x04
	.zero		1


	//   ....[26]....
        /*02ac*/ 	.word	0x00000900
        /*02b0*/ 	.word	0x000000ff
        /*02b4*/ 	.word	0x000000b8
        /*02b8*/ 	.short	0x0100
        /*02ba*/ 	.byte	0x04
	.zero		1


	//   ....[27]....
        /*02bc*/ 	.word	0x00000910
        /*02c0*/ 	.word	0x000000ff
        /*02c4*/ 	.word	0x000000d8
        /*02c8*/ 	.short	0x0100
        /*02ca*/ 	.byte	0x04
	.zero		1


	//   ....[28]....
        /*02cc*/ 	.word	0x00000a00
        /*02d0*/ 	.word	0x000000ff
        /*02d4*/ 	.word	0x000000e0
        /*02d8*/ 	.short	0x0100
        /*02da*/ 	.byte	0x06
	.zero		1


	//   ....[29]....
        /*02dc*/ 	.word	0x00000a10
        /*02e0*/ 	.word	0x000000ff
        /*02e4*/ 	.word	0x000000e8
        /*02e8*/ 	.short	0x0100
        /*02ea*/ 	.byte	0x06
	.zero		1


	//   ....[30]....
        /*02ec*/ 	.word	0x00000b50
        /*02f0*/ 	.word	0x000000ff
        /*02f4*/ 	.word	0x000000f0
        /*02f8*/ 	.short	0x0100
        /*02fa*/ 	.byte	0x06
	.zero		1


	//   ....[31]....
        /*02fc*/ 	.word	0x00000b60
        /*0300*/ 	.word	0x000000ff
        /*0304*/ 	.word	0x00000100
        /*0308*/ 	.short	0x0100
        /*030a*/ 	.byte	0x06
	.zero		1


	//   ....[32]....
        /*030c*/ 	.word	0x00000b70
        /*0310*/ 	.word	0x000000ff
        /*0314*/ 	.word	0x000000f8
        /*0318*/ 	.short	0x0100
        /*031a*/ 	.byte	0x06
	.zero		1


	//   ....[33]....
        /*031c*/ 	.word	0x00000b80
        /*0320*/ 	.word	0x000000ff
        /*0324*/ 	.word	0x00000108
        /*0328*/ 	.short	0x0100
        /*032a*/ 	.byte	0x06
	.zero		1


	//   ....[34]....
        /*032c*/ 	.word	0x00000cb0
        /*0330*/ 	.word	0x000000ff
        /*0334*/ 	.word	0x00000110
        /*0338*/ 	.short	0x0100
        /*033a*/ 	.byte	0x04
	.zero		1


	//   ....[35]....
        /*033c*/ 	.word	0x00000cc0
        /*0340*/ 	.word	0x000000ff
        /*0344*/ 	.word	0x00000130
        /*0348*/ 	.short	0x0100
        /*034a*/ 	.byte	0x04
	.zero		1


	//   ....[36]....
        /*034c*/ 	.word	0x00000cd0
        /*0350*/ 	.word	0x000000ff
        /*0354*/ 	.word	0x00000118
        /*0358*/ 	.short	0x0100
        /*035a*/ 	.byte	0x04
	.zero		1


	//   ....[37]....
        /*035c*/ 	.word	0x00000ce0
        /*0360*/ 	.word	0x000000ff
        /*0364*/ 	.word	0x00000138
        /*0368*/ 	.short	0x0100
        /*036a*/ 	.byte	0x04
	.zero		1


	//   ....[38]....
        /*036c*/ 	.word	0x00000cf0
        /*0370*/ 	.word	0x000000ff
        /*0374*/ 	.word	0x00000120
        /*0378*/ 	.short	0x0100
        /*037a*/ 	.byte	0x04
	.zero		1


	//   ....[39]....
        /*037c*/ 	.word	0x00000d00
        /*0380*/ 	.word	0x000000ff
        /*0384*/ 	.word	0x00000140
        /*0388*/ 	.short	0x0100
        /*038a*/ 	.byte	0x04
	.zero		1


	//   ....[40]....
        /*038c*/ 	.word	0x00000d10
        /*0390*/ 	.word	0x000000ff
        /*0394*/ 	.word	0x00000128
        /*0398*/ 	.short	0x0100
        /*039a*/ 	.byte	0x04
	.zero		1


	//   ....[41]....
        /*039c*/ 	.word	0x00000d20
        /*03a0*/ 	.word	0x000000ff
        /*03a4*/ 	.word	0x00000148
        /*03a8*/ 	.short	0x0100
        /*03aa*/ 	.byte	0x04
	.zero		1


	//   ....[42]....
        /*03ac*/ 	.word	0x00000e10
        /*03b0*/ 	.word	0x000000ff
        /*03b4*/ 	.word	0x00000150
        /*03b8*/ 	.short	0x0100
        /*03ba*/ 	.byte	0x04
	.zero		1


	//   ....[43]....
        /*03bc*/ 	.word	0x00000e20
        /*03c0*/ 	.word	0x000000ff
        /*03c4*/ 	.word	0x00000160
        /*03c8*/ 	.short	0x0100
        /*03ca*/ 	.byte	0x04
	.zero		1


	//   ....[44]....
        /*03cc*/ 	.word	0x00000e30
        /*03d0*/ 	.word	0x000000ff
        /*03d4*/ 	.word	0x00000158
        /*03d8*/ 	.short	0x0100
        /*03da*/ 	.byte	0x04
	.zero		1


	//   ....[45]....
        /*03dc*/ 	.word	0x00000e40
        /*03e0*/ 	.word	0x000000ff
        /*03e4*/ 	.word	0x00000168
        /*03e8*/ 	.short	0x0100
        /*03ea*/ 	.byte	0x04
	.zero		1


	//   ....[46]....
        /*03ec*/ 	.word	0x00001af0
        /*03f0*/ 	.word	0x00000000
        /*03f4*/ 	.word	0x00000160
        /*03f8*/ 	.short	0x010a
        /*03fa*/ 	.byte	0xff
	.zero		1


	//   ....[47]....
        /*03fc*/ 	.word	0x00001b10
        /*0400*/ 	.word	0x00000000
        /*0404*/ 	.word	0x00000150
        /*0408*/ 	.short	0x0101
        /*040a*/ 	.byte	0xff
	.zero		1


	//   ....[48]....
        /*040c*/ 	.word	0x00001bd0
        /*0410*/ 	.word	0x000000ff
        /*0414*/ 	.word	0x00000050
        /*0418*/ 	.short	0x010a
        /*041a*/ 	.byte	0x04
	.zero		1


	//   ....[49]....
        /*041c*/ 	.word	0x00001c60
        /*0420*/ 	.word	0x000000ff
        /*0424*/ 	.word	0x00000050
        /*0428*/ 	.short	0x010a
        /*042a*/ 	.byte	0x21
	.zero		1


	//   ....[50]....
        /*042c*/ 	.word	0x00001df0
        /*0430*/ 	.word	0x000000ff
        /*0434*/ 	.word	0x00000050
        /*0438*/ 	.short	0x010a
        /*043a*/ 	.byte	0x05
	.zero		1


	//   ....[51]....
        /*043c*/ 	.word	0x00001f20
        /*0440*/ 	.word	0x000000ff
        /*0444*/ 	.word	0x000000e8
        /*0448*/ 	.short	0x0101
        /*044a*/ 	.byte	0x15
	.zero		1


	//   ....[52]....
        /*044c*/ 	.word	0x00001f40
        /*0450*/ 	.word	0x000000ff
        /*0454*/ 	.word	0x00000050
        /*0458*/ 	.short	0x010a
        /*045a*/ 	.byte	0x04
	.zero		1


	//   ....[53]....
        /*045c*/ 	.word	0x00001fc0
        /*0460*/ 	.word	0x000000ff
        /*0464*/ 	.word	0x00000050
        /*0468*/ 	.short	0x010a
        /*046a*/ 	.byte	0x11
	.zero		1


	//   ....[54]....
        /*046c*/ 	.word	0x00002150
        /*0470*/ 	.word	0x000000ff
        /*0474*/ 	.word	0x00000050
        /*0478*/ 	.short	0x010a
        /*047a*/ 	.byte	0x05
	.zero		1


	//   ....[55]....
        /*047c*/ 	.word	0x00002290
        /*0480*/ 	.word	0x00000003
        /*0484*/ 	.word	0x000000f0
        /*0488*/ 	.short	0x010a
        /*048a*/ 	.byte	0xff
	.zero		1


	//   ....[56]....
        /*048c*/ 	.word	0x000023e0
        /*0490*/ 	.word	0x00000000
        /*0494*/ 	.word	0x00000000
        /*0498*/ 	.short	0x0101
        /*049a*/ 	.byte	0xff
	.zero		1


	//   ....[57]....
        /*049c*/ 	.word	0x00002990
        /*04a0*/ 	.word	0x000000ff
        /*04a4*/ 	.word	0x00000000
        /*04a8*/ 	.short	0x010a
        /*04aa*/ 	.byte	0x04
	.zero		1


	//   ....[58]....
        /*04ac*/ 	.word	0x00002a20
        /*04b0*/ 	.word	0x000000ff
        /*04b4*/ 	.word	0x00000000
        /*04b8*/ 	.short	0x010a
        /*04ba*/ 	.byte	0x05
	.zero		1


	//   ....[59]....
        /*04bc*/ 	.word	0x00002ab0
        /*04c0*/ 	.word	0x000000ff
        /*04c4*/ 	.word	0x00000000
        /*04c8*/ 	.short	0x010a
        /*04ca*/ 	.byte	0x05
	.zero		1


	//   ....[60]....
        /*04cc*/ 	.word	0x00002b40
        /*04d0*/ 	.word	0x000000ff
        /*04d4*/ 	.word	0x00000000
        /*04d8*/ 	.short	0x010a
        /*04da*/ 	.byte	0x05
	.zero		1


	//   ....[61]....
        /*04dc*/ 	.word	0x00002bd0
        /*04e0*/ 	.word	0x000000ff
        /*04e4*/ 	.word	0x00000000
        /*04e8*/ 	.short	0x010a
        /*04ea*/ 	.byte	0x05
	.zero		1


	//   ....[62]....
        /*04ec*/ 	.word	0x00002c60
        /*04f0*/ 	.word	0x000000ff
        /*04f4*/ 	.word	0x00000000
        /*04f8*/ 	.short	0x010a
        /*04fa*/ 	.byte	0x05
	.zero		1


	//   ....[63]....
        /*04fc*/ 	.word	0x00002cf0
        /*0500*/ 	.word	0x000000ff
        /*0504*/ 	.word	0x00000000
        /*0508*/ 	.short	0x010a
        /*050a*/ 	.byte	0x05
	.zero		1


	//   ....[64]....
        /*050c*/ 	.word	0x00002d80
        /*0510*/ 	.word	0x000000ff
        /*0514*/ 	.word	0x00000000
        /*0518*/ 	.short	0x010a
        /*051a*/ 	.byte	0x05
	.zero		1


	//   ....[65]....
        /*051c*/ 	.word	0x00002e10
        /*0520*/ 	.word	0x000000ff
        /*0524*/ 	.word	0x00000000
        /*0528*/ 	.short	0x010a
        /*052a*/ 	.byte	0x05
	.zero		1


	//   ....[66]....
        /*052c*/ 	.word	0x00002eb0
        /*0530*/ 	.word	0x00000000
        /*0534*/ 	.word	0x00000000
        /*0538*/ 	.short	0x010a
        /*053a*/ 	.byte	0xff
	.zero		1


	//   ....[67]....
        /*053c*/ 	.word	0x00002ff0
        /*0540*/ 	.word	0x00000002
        /*0544*/ 	.word	0x00000150
        /*0548*/ 	.short	0x010a
        /*054a*/ 	.byte	0xff
	.zero		1


	//   ....[68]....
        /*054c*/ 	.word	0x00003050
        /*0550*/ 	.word	0x00000004
        /*0554*/ 	.word	0x00000000
        /*0558*/ 	.short	0x0101
        /*055a*/ 	.byte	0xff
	.zero		1


	//   ....[69]....
        /*055c*/ 	.word	0x00003070
        /*0560*/ 	.word	0x000000ff
        /*0564*/ 	.word	0x00000100
        /*0568*/ 	.short	0x010a
        /*056a*/ 	.byte	0x04
	.zero		1


	//   ....[70]....
        /*056c*/ 	.word	0x00003190
        /*0570*/ 	.word	0x00000002
        /*0574*/ 	.word	0x000000f0
        /*0578*/ 	.short	0x010a
        /*057a*/ 	.byte	0xff
	.zero		1


	//   ....[71]....
        /*057c*/ 	.word	0x000032a0
        /*0580*/ 	.word	0x00000002
        /*0584*/ 	.word	0x00000000
        /*0588*/ 	.short	0x0101
        /*058a*/ 	.byte	0xff
	.zero		1


	//   ....[72]....
        /*058c*/ 	.word	0x00003330
        /*0590*/ 	.word	0x000000ff
        /*0594*/ 	.word	0x00000100
        /*0598*/ 	.short	0x0106
        /*059a*/ 	.byte	0x04
	.zero		1


	//   ....[73]....
        /*059c*/ 	.word	0x00003350
        /*05a0*/ 	.word	0x000000ff
        /*05a4*/ 	.word	0x00000100
        /*05a8*/ 	.short	0x010a
        /*05aa*/ 	.byte	0x04
	.zero		1


	//   ....[74]....
        /*05ac*/ 	.word	0x000033e0
        /*05b0*/ 	.word	0x000000ff
        /*05b4*/ 	.word	0x00000100
        /*05b8*/ 	.short	0x0106
        /*05ba*/ 	.byte	0x07
	.zero		1


	//   ....[75]....
        /*05bc*/ 	.word	0x00003420
        /*05c0*/ 	.word	0x00000000
        /*05c4*/ 	.word	0x00000100
        /*05c8*/ 	.short	0x010a
        /*05ca*/ 	.byte	0xff
	.zero		1


	//   ....[76]....
        /*05cc*/ 	.word	0x00003940
        /*05d0*/ 	.word	0x00000000
        /*05d4*/ 	.word	0x000000f0
        /*05d8*/ 	.short	0x010a
        /*05da*/ 	.byte	0xff
	.zero		1


	//   ....[77]....
        /*05dc*/ 	.word	0x00003a40
        /*05e0*/ 	.word	0x00000003
        /*05e4*/ 	.word	0x00000000
        /*05e8*/ 	.short	0x0101
        /*05ea*/ 	.byte	0xff
	.zero		1


	//   ....[78]....
        /*05ec*/ 	.word	0x00003a50
        /*05f0*/ 	.word	0x000000ff
        /*05f4*/ 	.word	0x00000000
        /*05f8*/ 	.short	0x010a
        /*05fa*/ 	.byte	0x04
	.zero		1


	//   ....[79]....
        /*05fc*/ 	.word	0x00003ad0
        /*0600*/ 	.word	0x000000ff
        /*0604*/ 	.word	0x00000130
        /*0608*/ 	.short	0x010a
        /*060a*/ 	.byte	0x17
	.zero		1


	//   ....[80]....
        /*060c*/ 	.word	0x00003bb0
        /*0610*/ 	.word	0x000000ff
        /*0614*/ 	.word	0x00000000
        /*0618*/ 	.short	0x010a
        /*061a*/ 	.byte	0x05
	.zero		1


	//   ....[81]....
        /*061c*/ 	.word	0x00003cf0
        /*0620*/ 	.word	0x000000ff
        /*0624*/ 	.word	0x00000000
        /*0628*/ 	.short	0x010a
        /*062a*/ 	.byte	0x04
	.zero		1


	//   ....[82]....
        /*062c*/ 	.word	0x00003ee0
        /*0630*/ 	.word	0x000000ff
        /*0634*/ 	.word	0x00000000
        /*0638*/ 	.short	0x010a
        /*063a*/ 	.byte	0x04
	.zero		1


	//   ....[83]....
        /*063c*/ 	.word	0x00003f70
        /*0640*/ 	.word	0x000000ff
        /*0644*/ 	.word	0x00000000
        /*0648*/ 	.short	0x010a
        /*064a*/ 	.byte	0x05
	.zero		1


	//   ....[84]....
        /*064c*/ 	.word	0x00004000
        /*0650*/ 	.word	0x000000ff
        /*0654*/ 	.word	0x00000000
        /*0658*/ 	.short	0x010a
        /*065a*/ 	.byte	0x05
	.zero		1


	//   ....[85]....
        /*065c*/ 	.word	0x00004090
        /*0660*/ 	.word	0x000000ff
        /*0664*/ 	.word	0x00000000
        /*0668*/ 	.short	0x010a
        /*066a*/ 	.byte	0x04
	.zero		1


	//   ....[86]....
        /*066c*/ 	.word	0x000045a0
        /*0670*/ 	.word	0x0000000c
        /*0674*/ 	.word	0x000000f0
        /*0678*/ 	.short	0x010a
        /*067a*/ 	.byte	0xff
	.zero		1


	//   ....[87]....
        /*067c*/ 	.word	0x00004710
        /*0680*/ 	.word	0x00000000
        /*0684*/ 	.word	0x00000000
        /*0688*/ 	.short	0x0101
        /*068a*/ 	.byte	0xff
	.zero		1


	//   ....[88]....
        /*068c*/ 	.word	0x00004ba0
        /*0690*/ 	.word	0x000000ff
        /*0694*/ 	.word	0x000000e8
        /*0698*/ 	.short	0x010a
        /*069a*/ 	.byte	0x15
	.zero		1


	//   ....[89]....
        /*069c*/ 	.word	0x00004d20
        /*06a0*/ 	.word	0x000000ff
        /*06a4*/ 	.word	0x000000c0
        /*06a8*/ 	.short	0x010a
        /*06aa*/ 	.byte	0x15
	.zero		1


	//   ....[90]....
        /*06ac*/ 	.word	0x00004e90
        /*06b0*/ 	.word	0x000000ff
        /*06b4*/ 	.word	0x000000a0
        /*06b8*/ 	.short	0x010b
        /*06ba*/ 	.byte	0x15
	.zero		1


	//   ....[91]....
        /*06bc*/ 	.word	0x00004ea0
        /*06c0*/ 	.word	0x000000ff
        /*06c4*/ 	.word	0x00000000
        /*06c8*/ 	.short	0x0101
        /*06ca*/ 	.byte	0x28
	.zero		1


	//   ....[92]....
        /*06cc*/ 	.word	0x00004eb0
        /*06d0*/ 	.word	0x000000ff
        /*06d4*/ 	.word	0x000000c8
        /*06d8*/ 	.short	0x010a
        /*06da*/ 	.byte	0x15
	.zero		1


	//   ....[93]....
        /*06dc*/ 	.word	0x00005000
        /*06e0*/ 	.word	0x000000ff
        /*06e4*/ 	.word	0x000000a8
        /*06e8*/ 	.short	0x010b
        /*06ea*/ 	.byte	0x15
	.zero		1


	//   ....[94]....
        /*06ec*/ 	.word	0x00005010
        /*06f0*/ 	.word	0x000000ff
        /*06f4*/ 	.word	0x00000000
        /*06f8*/ 	.short	0x0101
        /*06fa*/ 	.byte	0x27
	.zero		1


	//   ....[95]....
        /*06fc*/ 	.word	0x00005020
        /*0700*/ 	.word	0x000000ff
        /*0704*/ 	.word	0x000000d0
        /*0708*/ 	.short	0x010a
        /*070a*/ 	.byte	0x15
	.zero		1


	//   ....[96]....
        /*070c*/ 	.word	0x00005160
        /*0710*/ 	.word	0x000000ff
        /*0714*/ 	.word	0x000000b0
        /*0718*/ 	.short	0x010b
        /*071a*/ 	.byte	0x15
	.zero		1


	//   ....[97]....
        /*071c*/ 	.word	0x00005170
        /*0720*/ 	.word	0x000000ff
        /*0724*/ 	.word	0x00000000
        /*0728*/ 	.short	0x0101
        /*072a*/ 	.byte	0x26
	.zero		1


	//   ....[98]....
        /*072c*/ 	.word	0x00005180
        /*0730*/ 	.word	0x000000ff
        /*0734*/ 	.word	0x000000d8
        /*0738*/ 	.short	0x010a
        /*073a*/ 	.byte	0x15
	.zero		1


	//   ....[99]....
        /*073c*/ 	.word	0x00005370
        /*0740*/ 	.word	0x000000ff
        /*0744*/ 	.word	0x000000b8
        /*0748*/ 	.short	0x010b
        /*074a*/ 	.byte	0x15
	.zero		1


	//   ....[100]....
        /*074c*/ 	.word	0x00005380
        /*0750*/ 	.word	0x000000ff
        /*0754*/ 	.word	0x00000000
        /*0758*/ 	.short	0x0101
        /*075a*/ 	.byte	0x25
	.zero		1


	//   ....[101]....
        /*075c*/ 	.word	0x000053b0
        /*0760*/ 	.word	0x000000ff
        /*0764*/ 	.word	0x000000c0
        /*0768*/ 	.short	0x010a
        /*076a*/ 	.byte	0x15
	.zero		1


	//   ....[102]....
        /*076c*/ 	.word	0x000053d0
        /*0770*/ 	.word	0x000000ff
        /*0774*/ 	.word	0x000000c8
        /*0778*/ 	.short	0x010a
        /*077a*/ 	.byte	0x15
	.zero		1


	//   ....[103]....
        /*077c*/ 	.word	0x000053f0
        /*0780*/ 	.word	0x000000ff
        /*0784*/ 	.word	0x000000d0
        /*0788*/ 	.short	0x010a
        /*078a*/ 	.byte	0x15
	.zero		1


	//   ....[104]....
        /*078c*/ 	.word	0x00005430
        /*0790*/ 	.word	0x00000000
        /*0794*/ 	.word	0x000000d8
        /*0798*/ 	.short	0x010a
        /*079a*/ 	.byte	0xff
	.zero		1


	//   ....[105]....
        /*079c*/ 	.word	0x00005780
        /*07a0*/ 	.word	0x00000003
        /*07a4*/ 	.word	0x000000f0
        /*07a8*/ 	.short	0x010a
        /*07aa*/ 	.byte	0xff
	.zero		1


	//   ....[106]....
        /*07ac*/ 	.word	0x00005900
        /*07b0*/ 	.word	0x00000000
        /*07b4*/ 	.word	0x00000000
        /*07b8*/ 	.short	0x0101
        /*07ba*/ 	.byte	0xff
	.zero		1


	//   ....[107]....
        /*07bc*/ 	.word	0x00006450
        /*07c0*/ 	.word	0x00000002
        /*07c4*/ 	.word	0x000000a0
        /*07c8*/ 	.short	0x010a
        /*07ca*/ 	.byte	0xff
	.zero		1


	//   ....[108]....
        /*07cc*/ 	.word	0x000064c0
        /*07d0*/ 	.word	0x00000047
        /*07d4*/ 	.word	0x00000110
        /*07d8*/ 	.short	0x010a
        /*07da*/ 	.byte	0xff
	.zero		1


	//   ....[109]....
        /*07dc*/ 	.word	0x000065b0
        /*07e0*/ 	.word	0x00000002
        /*07e4*/ 	.word	0x000000a0
        /*07e8*/ 	.short	0x010a
        /*07ea*/ 	.byte	0xff
	.zero		1


	//   ....[110]....
        /*07ec*/ 	.word	0x000066c0
        /*07f0*/ 	.word	0x00000000
        /*07f4*/ 	.word	0x00000000
        /*07f8*/ 	.short	0x0101
        /*07fa*/ 	.byte	0xff
	.zero		1


	//   ....[111]....
        /*07fc*/ 	.word	0x00006740
        /*0800*/ 	.word	0x00000047
        /*0804*/ 	.word	0x00000110
        /*0808*/ 	.short	0x010a
        /*080a*/ 	.byte	0xff
	.zero		1


	//   ....[112]....
        /*080c*/ 	.word	0x00007290
        /*0810*/ 	.word	0x00000070
        /*0814*/ 	.word	0x000000a0
        /*0818*/ 	.short	0x010a
        /*081a*/ 	.byte	0xff
	.zero		1


	//   ....[113]....
        /*081c*/ 	.word	0x00007360
        /*0820*/ 	.word	0x00000070
        /*0824*/ 	.word	0x000000a0
        /*0828*/ 	.short	0x010a
        /*082a*/ 	.byte	0xff
	.zero		1


	//   ....[114]....
        /*082c*/ 	.word	0x00007470
        /*0830*/ 	.word	0x00000000
        /*0834*/ 	.word	0x00000000
        /*0838*/ 	.short	0x0101
        /*083a*/ 	.byte	0xff
	.zero		1


	//   ....[115]....
        /*083c*/ 	.word	0x00007fe0
        /*0840*/ 	.word	0x00000070
        /*0844*/ 	.word	0x000000a0
        /*0848*/ 	.short	0x010a
        /*084a*/ 	.byte	0xff
	.zero		1


	//   ....[116]....
        /*084c*/ 	.word	0x000080b0
        /*0850*/ 	.word	0x00000070
        /*0854*/ 	.word	0x000000a0
        /*0858*/ 	.short	0x010a
        /*085a*/ 	.byte	0xff
	.zero		1


	//   ....[117]....
        /*085c*/ 	.word	0x000081c0
        /*0860*/ 	.word	0x00000000
        /*0864*/ 	.word	0x00000000
        /*0868*/ 	.short	0x0101
        /*086a*/ 	.byte	0xff
	.zero		1


	//   ....[118]....
        /*086c*/ 	.word	0x00008d60
        /*0870*/ 	.word	0x00000066
        /*0874*/ 	.word	0x000000a0
        /*0878*/ 	.short	0x010a
        /*087a*/ 	.byte	0xff
	.zero		1


	//   ....[119]....
        /*087c*/ 	.word	0x00008e30
        /*0880*/ 	.word	0x00000066
        /*0884*/ 	.word	0x000000a0
        /*0888*/ 	.short	0x010a
        /*088a*/ 	.byte	0xff
	.zero		1


	//   ....[120]....
        /*088c*/ 	.word	0x00008f40
        /*0890*/ 	.word	0x00000000
        /*0894*/ 	.word	0x00000000
        /*0898*/ 	.short	0x0101
        /*089a*/ 	.byte	0xff
	.zero		1


	//   ....[121]....
        /*089c*/ 	.word	0x000093d0
        /*08a0*/ 	.word	0x000000ff
        /*08a4*/ 	.word	0x00000000
        /*08a8*/ 	.short	0x0101
        /*08aa*/ 	.byte	0x04
	.zero		1


	//   ....[122]....
        /*08ac*/ 	.word	0x00009be0
        /*08b0*/ 	.word	0x00000000
        /*08b4*/ 	.word	0x00000160
        /*08b8*/ 	.short	0x010a
        /*08ba*/ 	.byte	0xff
	.zero		1


	//   ....[123]....
        /*08bc*/ 	.word	0x00009c40
        /*08c0*/ 	.word	0x00000000
        /*08c4*/ 	.word	0x00000050
        /*08c8*/ 	.short	0x010a
        /*08ca*/ 	.byte	0xff
	.zero		1


	//   ....[124]....
        /*08cc*/ 	.word	0x00009ca0
        /*08d0*/ 	.word	0x00000000
        /*08d4*/ 	.word	0x00000050
        /*08d8*/ 	.short	0x010a
        /*08da*/ 	.byte	0xff
	.zero		1


	//   ....[125]....
        /*08dc*/ 	.word	0x00009cf0
        /*08e0*/ 	.word	0x00000003
        /*08e4*/ 	.word	0x000000f0
        /*08e8*/ 	.short	0x010a
        /*08ea*/ 	.byte	0xff
	.zero		1


	//   ....[126]....
        /*08ec*/ 	.word	0x00009d50
        /*08f0*/ 	.word	0x00000000
        /*08f4*/ 	.word	0x00000000
        /*08f8*/ 	.short	0x010a
        /*08fa*/ 	.byte	0xff
	.zero		1


	//   ....[127]....
        /*08fc*/ 	.word	0x00009db0
        /*0900*/ 	.word	0x00000000
        /*0904*/ 	.word	0x00000000
        /*0908*/ 	.short	0x010a
        /*090a*/ 	.byte	0xff
	.zero		1


	//   ....[128]....
        /*090c*/ 	.word	0x00009e10
        /*0910*/ 	.word	0x00000000
        /*0914*/ 	.word	0x00000000
        /*0918*/ 	.short	0x010a
        /*091a*/ 	.byte	0xff
	.zero		1


	//   ....[129]....
        /*091c*/ 	.word	0x00009e70
        /*0920*/ 	.word	0x00000000
        /*0924*/ 	.word	0x00000000
        /*0928*/ 	.short	0x010a
        /*092a*/ 	.byte	0xff
	.zero		1


	//   ....[130]....
        /*092c*/ 	.word	0x00009ed0
        /*0930*/ 	.word	0x00000000
        /*0934*/ 	.word	0x00000000
        /*0938*/ 	.short	0x010a
        /*093a*/ 	.byte	0xff
	.zero		1


	//   ....[131]....
        /*093c*/ 	.word	0x00009f30
        /*0940*/ 	.word	0x00000000
        /*0944*/ 	.word	0x00000000
        /*0948*/ 	.short	0x010a
        /*094a*/ 	.byte	0xff
	.zero		1


	//   ....[132]....
        /*094c*/ 	.word	0x00009f90
        /*0950*/ 	.word	0x00000000
        /*0954*/ 	.word	0x00000000
        /*0958*/ 	.short	0x010a
        /*095a*/ 	.byte	0xff
	.zero		1


	//   ....[133]....
        /*095c*/ 	.word	0x00009ff0
        /*0960*/ 	.word	0x00000000
        /*0964*/ 	.word	0x00000000
        /*0968*/ 	.short	0x010a
        /*096a*/ 	.byte	0xff
	.zero		1


	//   ....[134]....
        /*096c*/ 	.word	0x0000a050
        /*0970*/ 	.word	0x00000000
        /*0974*/ 	.word	0x00000000
        /*0978*/ 	.short	0x010a
        /*097a*/ 	.byte	0xff
	.zero		1


	//   ....[135]....
        /*097c*/ 	.word	0x0000a0a0
        /*0980*/ 	.word	0x00000002
        /*0984*/ 	.word	0x00000150
        /*0988*/ 	.short	0x010a
        /*098a*/ 	.byte	0xff
	.zero		1


	//   ....[136]....
        /*098c*/ 	.word	0x0000a100
        /*0990*/ 	.word	0x00000002
        /*0994*/ 	.word	0x00000100
        /*0998*/ 	.short	0x010a
        /*099a*/ 	.byte	0xff
	.zero		1


	//   ....[137]....
        /*099c*/ 	.word	0x0000a150
        /*09a0*/ 	.word	0x00000002
        /*09a4*/ 	.word	0x000000f0
        /*09a8*/ 	.short	0x010a
        /*09aa*/ 	.byte	0xff
	.zero		1


	//   ....[138]....
        /*09ac*/ 	.word	0x0000a1b0
        /*09b0*/ 	.word	0x00000000
        /*09b4*/ 	.word	0x00000100
        /*09b8*/ 	.short	0x010a
        /*09ba*/ 	.byte	0xff
	.zero		1


	//   ....[139]....
        /*09bc*/ 	.word	0x0000a200
        /*09c0*/ 	.word	0x00000000
        /*09c4*/ 	.word	0x000000f0
        /*09c8*/ 	.short	0x010a
        /*09ca*/ 	.byte	0xff
	.zero		1


	//   ....[140]....
        /*09cc*/ 	.word	0x0000a260
        /*09d0*/ 	.word	0x00000003
        /*09d4*/ 	.word	0x00000130
        /*09d8*/ 	.short	0x010a
        /*09da*/ 	.byte	0xff
	.zero		1


	//   ....[141]....
        /*09dc*/ 	.word	0x0000a2c0
        /*09e0*/ 	.word	0x00000000
        /*09e4*/ 	.word	0x00000000
        /*09e8*/ 	.short	0x010a
        /*09ea*/ 	.byte	0xff
	.zero		1


	//   ....[142]....
        /*09ec*/ 	.word	0x0000a320
        /*09f0*/ 	.word	0x00000000
        /*09f4*/ 	.word	0x00000000
        /*09f8*/ 	.short	0x010a
        /*09fa*/ 	.byte	0xff
	.zero		1


	//   ....[143]....
        /*09fc*/ 	.word	0x0000a380
        /*0a00*/ 	.word	0x00000000
        /*0a04*/ 	.word	0x00000000
        /*0a08*/ 	.short	0x010a
        /*0a0a*/ 	.byte	0xff
	.zero		1


	//   ....[144]....
        /*0a0c*/ 	.word	0x0000a3e0
        /*0a10*/ 	.word	0x00000000
        /*0a14*/ 	.word	0x00000000
        /*0a18*/ 	.short	0x010a
        /*0a1a*/ 	.byte	0xff
	.zero		1


	//   ....[145]....
        /*0a1c*/ 	.word	0x0000a440
        /*0a20*/ 	.word	0x00000000
        /*0a24*/ 	.word	0x00000000
        /*0a28*/ 	.short	0x010a
        /*0a2a*/ 	.byte	0xff
	.zero		1


	//   ....[146]....
        /*0a2c*/ 	.word	0x0000a490
        /*0a30*/ 	.word	0x0000000c
        /*0a34*/ 	.word	0x000000f0
        /*0a38*/ 	.short	0x010a
        /*0a3a*/ 	.byte	0xff
	.zero		1


	//   ....[147]....
        /*0a3c*/ 	.word	0x0000a4f0
        /*0a40*/ 	.word	0x00000000
        /*0a44*/ 	.word	0x000000e8
        /*0a48*/ 	.short	0x010a
        /*0a4a*/ 	.byte	0xff
	.zero		1


	//   ....[148]....
        /*0a4c*/ 	.word	0x0000a550
        /*0a50*/ 	.word	0x00000000
        /*0a54*/ 	.word	0x000000c0
        /*0a58*/ 	.short	0x010a
        /*0a5a*/ 	.byte	0xff
	.zero		1


	//   ....[149]....
        /*0a5c*/ 	.word	0x0000a5b0
        /*0a60*/ 	.word	0x00000000
        /*0a64*/ 	.word	0x000000c8
        /*0a68*/ 	.short	0x010a
        /*0a6a*/ 	.byte	0xff
	.zero		1


	//   ....[150]....
        /*0a6c*/ 	.word	0x0000a610
        /*0a70*/ 	.word	0x00000000
        /*0a74*/ 	.word	0x000000d0
        /*0a78*/ 	.short	0x010a
        /*0a7a*/ 	.byte	0xff
	.zero		1


	//   ....[151]....
        /*0a7c*/ 	.word	0x0000a670
        /*0a80*/ 	.word	0x00000000
        /*0a84*/ 	.word	0x000000d8
        /*0a88*/ 	.short	0x010a
        /*0a8a*/ 	.byte	0xff
	.zero		1


	//   ....[152]....
        /*0a8c*/ 	.word	0x0000a6d0
        /*0a90*/ 	.word	0x00000000
        /*0a94*/ 	.word	0x000000c0
        /*0a98*/ 	.short	0x010a
        /*0a9a*/ 	.byte	0xff
	.zero		1


	//   ....[153]....
        /*0a9c*/ 	.word	0x0000a730
        /*0aa0*/ 	.word	0x00000000
        /*0aa4*/ 	.word	0x000000c8
        /*0aa8*/ 	.short	0x010a
        /*0aaa*/ 	.byte	0xff
	.zero		1


	//   ....[154]....
        /*0aac*/ 	.word	0x0000a790
        /*0ab0*/ 	.word	0x00000000
        /*0ab4*/ 	.word	0x000000d0
        /*0ab8*/ 	.short	0x010a
        /*0aba*/ 	.byte	0xff
	.zero		1


	//   ....[155]....
        /*0abc*/ 	.word	0x0000a7e0
        /*0ac0*/ 	.word	0x00000003
        /*0ac4*/ 	.word	0x000000f0
        /*0ac8*/ 	.short	0x010a
        /*0aca*/ 	.byte	0xff
	.zero		1


	//   ....[156]....
        /*0acc*/ 	.word	0x0000a830
        /*0ad0*/ 	.word	0x00000002
        /*0ad4*/ 	.word	0x000000a0
        /*0ad8*/ 	.short	0x010a
        /*0ada*/ 	.byte	0xff
	.zero		1


	//   ....[157]....
        /*0adc*/ 	.word	0x0000a880
        /*0ae0*/ 	.word	0x00000047
        /*0ae4*/ 	.word	0x00000110
        /*0ae8*/ 	.short	0x010a
        /*0aea*/ 	.byte	0xff
	.zero		1


	//   ....[158]....
        /*0aec*/ 	.word	0x0000a8d0
        /*0af0*/ 	.word	0x00000070
        /*0af4*/ 	.word	0x000000a0
        /*0af8*/ 	.short	0x010a
        /*0afa*/ 	.byte	0xff
	.zero		1


	//   ....[159]....
        /*0afc*/ 	.word	0x0000a920
        /*0b00*/ 	.word	0x00000070
        /*0b04*/ 	.word	0x000000a0
        /*0b08*/ 	.short	0x010a
        /*0b0a*/ 	.byte	0xff
	.zero		1


	//   ....[160]....
        /*0b0c*/ 	.word	0x0000a970
        /*0b10*/ 	.word	0x00000066
        /*0b14*/ 	.word	0x000000a0
        /*0b18*/ 	.short	0x010a
        /*0b1a*/ 	.byte	0xff
	.zero		1


	//----- nvinfo : EIATTR_NUM_MBARRIERS
	.align		4
.L_48:
        /*0b1c*/ 	.byte	0x03, 0x38
        /*0b1e*/ 	.short	0x002e


	//----- nvinfo : EIATTR_EXIT_INSTR_OFFSETS
	.align		4
        /*0b20*/ 	.byte	0x04, 0x1c
        /*0b22*/ 	.short	(.L_50 - .L_49)


	//   ....[0]....
.L_49:
        /*0b24*/ 	.word	0x00002ee0


	//   ....[1]....
        /*0b28*/ 	.word	0x000033f0


	//   ....[2]....
        /*0b2c*/ 	.word	0x00003450


	//   ....[3]....
        /*0b30*/ 	.word	0x000042f0


	//   ....[4]....
        /*0b34*/ 	.word	0x00005460


	//   ....[5]....
        /*0b38*/ 	.word	0x000054a0


	//   ....[6]....
        /*0b3c*/ 	.word	0x00009bd0


	//----- nvinfo : EIATTR_MAX_THREADS
	.align		4
.L_50:
        /*0b40*/ 	.byte	0x04, 0x05
        /*0b42*/ 	.short	(.L_52 - .L_51)
.L_51:
        /*0b44*/ 	.word	0x00000100
        /*0b48*/ 	.word	0x00000001
        /*0b4c*/ 	.word	0x00000001


	//----- nvinfo : EIATTR_CRS_STACK_SIZE
	.align		4
.L_52:
        /*0b50*/ 	.byte	0x04, 0x1e
        /*0b52*/ 	.short	(.L_54 - .L_53)
.L_53:
        /*0b54*/ 	.word	0x00000000


	//----- nvinfo : EIATTR_CBANK_PARAM_SIZE
	.align		4
.L_54:
        /*0b58*/ 	.byte	0x03, 0x19
        /*0b5a*/ 	.short	0x0800


	//----- nvinfo : EIATTR_PARAM_CBANK
	.align		4
        /*0b5c*/ 	.byte	0x04, 0x0a
        /*0b5e*/ 	.short	(.L_56 - .L_55)
	.align		4
.L_55:
        /*0b60*/ 	.word	index@(.nv.constant0._ZN7cutlass13device_kernelINS_4gemm6kernel13GemmUniversalIN4cute5tupleIJiiiiEEENS1_10collective13CollectiveMmaINS1_35MainloopSm100TmaUmmaWarpSpecializedILi10ELi2ELi4ENS5_IJNS4_1CILi2EEESB_NSA_ILi1EEEEEEEENS5_IJNSA_ILi64EEENSA_ILi256EEESF_EEENS_12float_e5m2_tENS5_IJlSC_lEEESI_SJ_NS4_8TiledMMAINS4_8MMA_AtomIJNS4_10MMA_TraitsINS4_19SM100_MMA_F8F6F4_SSEJSI_SI_fSF_SG_NS4_17integral_constantINS4_4UMMA5MajorELSQ_0EEESR_NSO_INSP_7ScaleInELSS_0EEEST_EEEEEENS4_6LayoutINS5_IJSC_SC_SC_EEENS5_IJNSA_ILi0EEESY_SY_EEEEENS5_IJNS4_10UnderscoreES11_S11_EEEEENS4_23SM90_TMA_LOAD_MULTICASTENS4_14ComposedLayoutINS4_7SwizzleILi2ELi4ELi3EEENS4_18smem_ptr_flag_bitsILi8EEENSW_INS5_IJNSA_ILi8EEESF_EEENS5_IJSF_SC_EEEEEEEvNS4_8identityES14_S1E_vS1F_EENS_8epilogue10collective18CollectiveEpilogueINS1H_23Sm100TmaWarpSpecializedILi4ELi2ELi32ELb0ELb0EEEJSH_NS5_IJNSW_ISF_SC_EES1M_EEESI_SJ_SI_SJ_NS1H_6fusion15FusionCallbacksIS1L_NS1O_17LinearCombinationISI_fSI_fLNS_15FloatRoundStyleE2EEESH_S1N_JEEENS4_5SM1004TMEM4LOAD26SM100_TMEM_LOAD_16dp32b32xENS4_13SM90_TMA_LOADES1E_NS4_39AutoVectorizingCopyWithAssumedAlignmentILi128EEENS4_14SM90_TMA_STOREES1E_S20_S20_EEEvvEEEEvNT_6ParamsE)
        /*0b64*/ 	.short	0x0380
        /*0b66*/ 	.short	0x0800


	//----- nvinfo : EIATTR_SW_WAR
	.align		4
.L_56:
        /*0b68*/ 	.byte	0x04, 0x36
        /*0b6a*/ 	.short	(.L_58 - .L_57)
.L_57:
        /*0b6c*/ 	.word	0x00000008
.L_58:


//--------------------- .nv.callgraph             --------------------------
	.section	.nv.callgraph,"",@"SHT_CUDA_CALLGRAPH"
	.align	4
	.sectionentsize	8
	.align		4
        /*0000*/ 	.word	0x00000000
	.align		4
        /*0004*/ 	.word	0xffffffff
	.align		4
        /*0008*/ 	.word	index@(_ZN7cutlass13device_kernelINS_4gemm6kernel13GemmUniversalIN4cute5tupleIJiiiiEEENS1_10collective13CollectiveMmaINS1_35MainloopSm100TmaUmmaWarpSpecializedILi10ELi2ELi4ENS5_IJNS4_1CILi2EEESB_NSA_ILi1EEEEEEEENS5_IJNSA_ILi64EEENSA_ILi256EEESF_EEENS_12float_e5m2_tENS5_IJlSC_lEEESI_SJ_NS4_8TiledMMAINS4_8MMA_AtomIJNS4_10MMA_TraitsINS4_19SM100_MMA_F8F6F4_SSEJSI_SI_fSF_SG_NS4_17integral_constantINS4_4UMMA5MajorELSQ_0EEESR_NSO_INSP_7ScaleInELSS_0EEEST_EEEEEENS4_6LayoutINS5_IJSC_SC_SC_EEENS5_IJNSA_ILi0EEESY_SY_EEEEENS5_IJNS4_10UnderscoreES11_S11_EEEEENS4_23SM90_TMA_LOAD_MULTICASTENS4_14ComposedLayoutINS4_7SwizzleILi2ELi4ELi3EEENS4_18smem_ptr_flag_bitsILi8EEENSW_INS5_IJNSA_ILi8EEESF_EEENS5_IJSF_SC_EEEEEEEvNS4_8identityES14_S1E_vS1F_EENS_8epilogue10collective18CollectiveEpilogueINS1H_23Sm100TmaWarpSpecializedILi4ELi2ELi32ELb0ELb0EEEJSH_NS5_IJNSW_ISF_SC_EES1M_EEESI_SJ_SI_SJ_NS1H_6fusion15FusionCallbacksIS1L_NS1O_17LinearCombinationISI_fSI_fLNS_15FloatRoundStyleE2EEESH_S1N_JEEENS4_5SM1004TMEM4LOAD26SM100_TMEM_LOAD_16dp32b32xENS4_13SM90_TMA_LOADES1E_NS4_39AutoVectorizingCopyWithAssumedAlignmentILi128EEENS4_14SM90_TMA_STOREES1E_S20_S20_EEEvvEEEEvNT_6ParamsE)
	.align		4
        /*000c*/ 	.word	index@(__assertfail)
	.align		4
        /*0010*/ 	.word	0x00000000
	.align		4
        /*0014*/ 	.word	0xfffffffe
	.align		4
        /*0018*/ 	.word	0x00000000
	.align		4
        /*001c*/ 	.word	0xfffffffd
	.align		4
        /*0020*/ 	.word	0x00000000
	.align		4
        /*0024*/ 	.word	0xfffffffc


//--------------------- .nv.constant4             --------------------------
	.section	.nv.constant4,"a",@progbits
	.align	8
	.align		8
.nv.constant4:
        /*0000*/ 	.dword	__assertfail
	.align		8
        /*0008*/ 	.dword	__unnamed_1
	.align		8
        /*0010*/ 	.dword	__unnamed_2
	.align		8
        /*0018*/ 	.dword	__unnamed_3
	.align		8
        /*0020*/ 	.dword	_ZN40_INTERNAL_fd3b4494_4_k_cu_d2eb9ae7_335574cuda3std3__45__cpo5beginE
	.align		8
        /*0028*/ 	.dword	_ZN40_INTERNAL_fd3b4494_4_k_cu_d2eb9ae7_335574cuda3std3__45__cpo3endE
	.align		8
        /*0030*/ 	.dword	_ZN40_INTERNAL_fd3b4494_4_k_cu_d2eb9ae7_335574cuda3std3__45__cpo6cbeginE
	.align		8
        /*0038*/ 	.dword	_ZN40_INTERNAL_fd3b4494_4_k_cu_d2eb9ae7_335574cuda3std3__45__cpo4cendE
	.align		8
        /*0040*/ 	.dword	_ZN40_INTERNAL_fd3b4494_4_k_cu_d2eb9ae7_335574cuda3std3__442_GLOBAL__N__fd3b4494_4_k_cu_d2eb9ae7_335576ignoreE
	.align		8
        /*0048*/ 	.dword	_ZN40_INTERNAL_fd3b4494_4_k_cu_d2eb9ae7_335574cuda3std3__419piecewise_constructE
	.align		8
        /*0050*/ 	.dword	_ZN40_INTERNAL_fd3b4494_4_k_cu_d2eb9ae7_335574cuda3std3__48in_placeE
	.align		8
        /*0058*/ 	.dword	_ZN40_INTERNAL_fd3b4494_4_k_cu_d2eb9ae7_335574cuda3std6ranges3__45__cpo4swapE
	.align		8
        /*0060*/ 	.dword	_ZN40_INTERNAL_fd3b4494_4_k_cu_d2eb9ae7_335574cuda3std6ranges3__45__cpo9iter_moveE
	.align		8
        /*0068*/ 	.dword	_ZN40_INTERNAL_fd3b4494_4_k_cu_d2eb9ae7_335574cute7productE
	.align		8
        /*0070*/ 	.dword	_ZN40_INTERNAL_fd3b4494_4_k_cu_d2eb9ae7_335574cute1_E
	.align		8
        /*0078*/ 	.dword	$str$25
	.align		8
        /*0080*/ 	.dword	$str$26
	.align		8
        /*0088*/ 	.dword	$str$27
	.align		8
        /*0090*/ 	.dword	$str$28


//--------------------- .text._ZN7cutlass13device_kernelINS_4gemm6kernel13GemmUniversalIN4cute5tupleIJiiiiEEENS1_10collective13CollectiveMmaINS1_35MainloopSm100TmaUmmaWarpSpecializedILi10ELi2ELi4ENS5_IJNS4_1CILi2EEESB_NSA_ILi1EEEEEEEENS5_IJNSA_ILi64EEENSA_ILi256EEESF_EEENS_12float_e5m2_tENS5_IJlSC_lEEESI_SJ_NS4_8TiledMMAINS4_8MMA_AtomIJNS4_10MMA_TraitsINS4_19SM100_MMA_F8F6F4_SSEJSI_SI_fSF_SG_NS4_17integral_constantINS4_4UMMA5MajorELSQ_0EEESR_NSO_INSP_7ScaleInELSS_0EEEST_EEEEEENS4_6LayoutINS5_IJSC_SC_SC_EEENS5_IJNSA_ILi0EEESY_SY_EEEEENS5_IJNS4_10UnderscoreES11_S11_EEEEENS4_23SM90_TMA_LOAD_MULTICASTENS4_14ComposedLayoutINS4_7SwizzleILi2ELi4ELi3EEENS4_18smem_ptr_flag_bitsILi8EEENSW_INS5_IJNSA_ILi8EEESF_EEENS5_IJSF_SC_EEEEEEEvNS4_8identityES14_S1E_vS1F_EENS_8epilogue10collective18CollectiveEpilogueINS1H_23Sm100TmaWarpSpecializedILi4ELi2ELi32ELb0ELb0EEEJSH_NS5_IJNSW_ISF_SC_EES1M_EEESI_SJ_SI_SJ_NS1H_6fusion15FusionCallbacksIS1L_NS1O_17LinearCombinationISI_fSI_fLNS_15FloatRoundStyleE2EEESH_S1N_JEEENS4_5SM1004TMEM4LOAD26SM100_TMEM_LOAD_16dp32b32xENS4_13SM90_TMA_LOADES1E_NS4_39AutoVectorizingCopyWithAssumedAlignmentILi128EEENS4_14SM90_TMA_STOREES1E_S20_S20_EEEvvEEEEvNT_6ParamsE --------------------------
	.section	.text._ZN7cutlass13device_kernelINS_4gemm6kernel13GemmUniversalIN4cute5tupleIJiiiiEEENS1_10collective13CollectiveMmaINS1_35MainloopSm100TmaUmmaWarpSpecializedILi10ELi2ELi4ENS5_IJNS4_1CILi2EEESB_NSA_ILi1EEEEEEEENS5_IJNSA_ILi64EEENSA_ILi256EEESF_EEENS_12float_e5m2_tENS5_IJlSC_lEEESI_SJ_NS4_8TiledMMAINS4_8MMA_AtomIJNS4_10MMA_TraitsINS4_19SM100_MMA_F8F6F4_SSEJSI_SI_fSF_SG_NS4_17integral_constantINS4_4UMMA5MajorELSQ_0EEESR_NSO_INSP_7ScaleInELSS_0EEEST_EEEEEENS4_6LayoutINS5_IJSC_SC_SC_EEENS5_IJNSA_ILi0EEESY_SY_EEEEENS5_IJNS4_10UnderscoreES11_S11_EEEEENS4_23SM90_TMA_LOAD_MULTICASTENS4_14ComposedLayoutINS4_7SwizzleILi2ELi4ELi3EEENS4_18smem_ptr_flag_bitsILi8EEENSW_INS5_IJNSA_ILi8EEESF_EEENS5_IJSF_SC_EEEEEEEvNS4_8identityES14_S1E_vS1F_EENS_8epilogue10collective18CollectiveEpilogueINS1H_23Sm100TmaWarpSpecializedILi4ELi2ELi32ELb0ELb0EEEJSH_NS5_IJNSW_ISF_SC_EES1M_EEESI_SJ_SI_SJ_NS1H_6fusion15FusionCallbacksIS1L_NS1O_17LinearCombinationISI_fSI_fLNS_15FloatRoundStyleE2EEESH_S1N_JEEENS4_5SM1004TMEM4LOAD26SM100_TMEM_LOAD_16dp32b32xENS4_13SM90_TMA_LOADES1E_NS4_39AutoVectorizingCopyWithAssumedAlignmentILi128EEENS4_14SM90_TMA_STOREES1E_S20_S20_EEEvvEEEEvNT_6ParamsE,"ax",@progbits
	.align	128
.text._ZN7cutlass13device_kernelINS_4gemm6kernel13GemmUniversalIN4cute5tupleIJiiiiEEENS1_10collective13CollectiveMmaINS1_35MainloopSm100TmaUmmaWarpSpecializedILi10ELi2ELi4ENS5_IJNS4_1CILi2EEESB_NSA_ILi1EEEEEEEENS5_IJNSA_ILi64EEENSA_ILi256EEESF_EEENS_12float_e5m2_tENS5_IJlSC_lEEESI_SJ_NS4_8TiledMMAINS4_8MMA_AtomIJNS4_10MMA_TraitsINS4_19SM100_MMA_F8F6F4_SSEJSI_SI_fSF_SG_NS4_17integral_constantINS4_4UMMA5MajorELSQ_0EEESR_NSO_INSP_7ScaleInELSS_0EEEST_EEEEEENS4_6LayoutINS5_IJSC_SC_SC_EEENS5_IJNSA_ILi0EEESY_SY_EEEEENS5_IJNS4_10UnderscoreES11_S11_EEEEENS4_23SM90_TMA_LOAD_MULTICASTENS4_14ComposedLayoutINS4_7SwizzleILi2ELi4ELi3EEENS4_18smem_ptr_flag_bitsILi8EEENSW_INS5_IJNSA_ILi8EEESF_EEENS5_IJSF_SC_EEEEEEEvNS4_8identityES14_S1E_vS1F_EENS_8epilogue10collective18CollectiveEpilogueINS1H_23Sm100TmaWarpSpecializedILi4ELi2ELi32ELb0ELb0EEEJSH_NS5_IJNSW_ISF_SC_EES1M_EEESI_SJ_SI_SJ_NS1H_6fusion15FusionCallbacksIS1L_NS1O_17LinearCombinationISI_fSI_fLNS_15FloatRoundStyleE2EEESH_S1N_JEEENS4_5SM1004TMEM4LOAD26SM100_TMEM_LOAD_16dp32b32xENS4_13SM90_TMA_LOADES1E_NS4_39AutoVectorizingCopyWithAssumedAlignmentILi128EEENS4_14SM90_TMA_STOREES1E_S20_S20_EEEvvEEEEvNT_6ParamsE:
        .type           _ZN7cutlass13device_kernelINS_4gemm6kernel13GemmUniversalIN4cute5tupleIJiiiiEEENS1_10collective13CollectiveMmaINS1_35MainloopSm100TmaUmmaWarpSpecializedILi10ELi2ELi4ENS5_IJNS4_1CILi2EEESB_NSA_ILi1EEEEEEEENS5_IJNSA_ILi64EEENSA_ILi256EEESF_EEENS_12float_e5m2_tENS5_IJlSC_lEEESI_SJ_NS4_8TiledMMAINS4_8MMA_AtomIJNS4_10MMA_TraitsINS4_19SM100_MMA_F8F6F4_SSEJSI_SI_fSF_SG_NS4_17integral_constantINS4_4UMMA5MajorELSQ_0EEESR_NSO_INSP_7ScaleInELSS_0EEEST_EEEEEENS4_6LayoutINS5_IJSC_SC_SC_EEENS5_IJNSA_ILi0EEESY_SY_EEEEENS5_IJNS4_10UnderscoreES11_S11_EEEEENS4_23SM90_TMA_LOAD_MULTICASTENS4_14ComposedLayoutINS4_7SwizzleILi2ELi4ELi3EEENS4_18smem_ptr_flag_bitsILi8EEENSW_INS5_IJNSA_ILi8EEESF_EEENS5_IJSF_SC_EEEEEEEvNS4_8identityES14_S1E_vS1F_EENS_8epilogue10collective18CollectiveEpilogueINS1H_23Sm100TmaWarpSpecializedILi4ELi2ELi32ELb0ELb0EEEJSH_NS5_IJNSW_ISF_SC_EES1M_EEESI_SJ_SI_SJ_NS1H_6fusion15FusionCallbacksIS1L_NS1O_17LinearCombinationISI_fSI_fLNS_15FloatRoundStyleE2EEESH_S1N_JEEENS4_5SM1004TMEM4LOAD26SM100_TMEM_LOAD_16dp32b32xENS4_13SM90_TMA_LOADES1E_NS4_39AutoVectorizingCopyWithAssumedAlignmentILi128EEENS4_14SM90_TMA_STOREES1E_S20_S20_EEEvvEEEEvNT_6ParamsE,@function
        .size           _ZN7cutlass13device_kernelINS_4gemm6kernel13GemmUniversalIN4cute5tupleIJiiiiEEENS1_10collective13CollectiveMmaINS1_35MainloopSm100TmaUmmaWarpSpecializedILi10ELi2ELi4ENS5_IJNS4_1CILi2EEESB_NSA_ILi1EEEEEEEENS5_IJNSA_ILi64EEENSA_ILi256EEESF_EEENS_12float_e5m2_tENS5_IJlSC_lEEESI_SJ_NS4_8TiledMMAINS4_8MMA_AtomIJNS4_10MMA_TraitsINS4_19SM100_MMA_F8F6F4_SSEJSI_SI_fSF_SG_NS4_17integral_constantINS4_4UMMA5MajorELSQ_0EEESR_NSO_INSP_7ScaleInELSS_0EEEST_EEEEEENS4_6LayoutINS5_IJSC_SC_SC_EEENS5_IJNSA_ILi0EEESY_SY_EEEEENS5_IJNS4_10UnderscoreES11_S11_EEEEENS4_23SM90_TMA_LOAD_MULTICASTENS4_14ComposedLayoutINS4_7SwizzleILi2ELi4ELi3EEENS4_18smem_ptr_flag_bitsILi8EEENSW_INS5_IJNSA_ILi8EEESF_EEENS5_IJSF_SC_EEEEEEEvNS4_8identityES14_S1E_vS1F_EENS_8epilogue10collective18CollectiveEpilogueINS1H_23Sm100TmaWarpSpecializedILi4ELi2ELi32ELb0ELb0EEEJSH_NS5_IJNSW_ISF_SC_EES1M_EEESI_SJ_SI_SJ_NS1H_6fusion15FusionCallbacksIS1L_NS1O_17LinearCombinationISI_fSI_fLNS_15FloatRoundStyleE2EEESH_S1N_JEEENS4_5SM1004TMEM4LOAD26SM100_TMEM_LOAD_16dp32b32xENS4_13SM90_TMA_LOADES1E_NS4_39AutoVectorizingCopyWithAssumedAlignmentILi128EEENS4_14SM90_TMA_STOREES1E_S20_S20_EEEvvEEEEvNT_6ParamsE,(.L_x_196 - _ZN7cutlass13device_kernelINS_4gemm6kernel13GemmUniversalIN4cute5tupleIJiiiiEEENS1_10collective13CollectiveMmaINS1_35MainloopSm100TmaUmmaWarpSpecializedILi10ELi2ELi4ENS5_IJNS4_1CILi2EEESB_NSA_ILi1EEEEEEEENS5_IJNSA_ILi64EEENSA_ILi256EEESF_EEENS_12float_e5m2_tENS5_IJlSC_lEEESI_SJ_NS4_8TiledMMAINS4_8MMA_AtomIJNS4_10MMA_TraitsINS4_19SM100_MMA_F8F6F4_SSEJSI_SI_fSF_SG_NS4_17integral_constantINS4_4UMMA5MajorELSQ_0EEESR_NSO_INSP_7ScaleInELSS_0EEEST_EEEEEENS4_6LayoutINS5_IJSC_SC_SC_EEENS5_IJNSA_ILi0EEESY_SY_EEEEENS5_IJNS4_10UnderscoreES11_S11_EEEEENS4_23SM90_TMA_LOAD_MULTICASTENS4_14ComposedLayoutINS4_7SwizzleILi2ELi4ELi3EEENS4_18smem_ptr_flag_bitsILi8EEENSW_INS5_IJNSA_ILi8EEESF_EEENS5_IJSF_SC_EEEEEEEvNS4_8identityES14_S1E_vS1F_EENS_8epilogue10collective18CollectiveEpilogueINS1H_23Sm100TmaWarpSpecializedILi4ELi2ELi32ELb0ELb0EEEJSH_NS5_IJNSW_ISF_SC_EES1M_EEESI_SJ_SI_SJ_NS1H_6fusion15FusionCallbacksIS1L_NS1O_17LinearCombinationISI_fSI_fLNS_15FloatRoundStyleE2EEESH_S1N_JEEENS4_5SM1004TMEM4LOAD26SM100_TMEM_LOAD_16dp32b32xENS4_13SM90_TMA_LOADES1E_NS4_39AutoVectorizingCopyWithAssumedAlignmentILi128EEENS4_14SM90_TMA_STOREES1E_S20_S20_EEEvvEEEEvNT_6ParamsE)
        .other          _ZN7cutlass13device_kernelINS_4gemm6kernel13GemmUniversalIN4cute5tupleIJiiiiEEENS1_10collective13CollectiveMmaINS1_35MainloopSm100TmaUmmaWarpSpecializedILi10ELi2ELi4ENS5_IJNS4_1CILi2EEESB_NSA_ILi1EEEEEEEENS5_IJNSA_ILi64EEENSA_ILi256EEESF_EEENS_12float_e5m2_tENS5_IJlSC_lEEESI_SJ_NS4_8TiledMMAINS4_8MMA_AtomIJNS4_10MMA_TraitsINS4_19SM100_MMA_F8F6F4_SSEJSI_SI_fSF_SG_NS4_17integral_constantINS4_4UMMA5MajorELSQ_0EEESR_NSO_INSP_7ScaleInELSS_0EEEST_EEEEEENS4_6LayoutINS5_IJSC_SC_SC_EEENS5_IJNSA_ILi0EEESY_SY_EEEEENS5_IJNS4_10UnderscoreES11_S11_EEEEENS4_23SM90_TMA_LOAD_MULTICASTENS4_14ComposedLayoutINS4_7SwizzleILi2ELi4ELi3EEENS4_18smem_ptr_flag_bitsILi8EEENSW_INS5_IJNSA_ILi8EEESF_EEENS5_IJSF_SC_EEEEEEEvNS4_8identityES14_S1E_vS1F_EENS_8epilogue10collective18CollectiveEpilogueINS1H_23Sm100TmaWarpSpecializedILi4ELi2ELi32ELb0ELb0EEEJSH_NS5_IJNSW_ISF_SC_EES1M_EEESI_SJ_SI_SJ_NS1H_6fusion15FusionCallbacksIS1L_NS1O_17LinearCombinationISI_fSI_fLNS_15FloatRoundStyleE2EEESH_S1N_JEEENS4_5SM1004TMEM4LOAD26SM100_TMEM_LOAD_16dp32b32xENS4_13SM90_TMA_LOADES1E_NS4_39AutoVectorizingCopyWithAssumedAlignmentILi128EEENS4_14SM90_TMA_STOREES1E_S20_S20_EEEvvEEEEvNT_6ParamsE,@"STO_CUDA_ENTRY STV_DEFAULT"
_ZN7cutlass13device_kernelINS_4gemm6kernel13GemmUniversalIN4cute5tupleIJiiiiEEENS1_10collective13CollectiveMmaINS1_35MainloopSm100TmaUmmaWarpSpecializedILi10ELi2ELi4ENS5_IJNS4_1CILi2EEESB_NSA_ILi1EEEEEEEENS5_IJNSA_ILi64EEENSA_ILi256EEESF_EEENS_12float_e5m2_tENS5_IJlSC_lEEESI_SJ_NS4_8TiledMMAINS4_8MMA_AtomIJNS4_10MMA_TraitsINS4_19SM100_MMA_F8F6F4_SSEJSI_SI_fSF_SG_NS4_17integral_constantINS4_4UMMA5MajorELSQ_0EEESR_NSO_INSP_7ScaleInELSS_0EEEST_EEEEEENS4_6LayoutINS5_IJSC_SC_SC_EEENS5_IJNSA_ILi0EEESY_SY_EEEEENS5_IJNS4_10UnderscoreES11_S11_EEEEENS4_23SM90_TMA_LOAD_MULTICASTENS4_14ComposedLayoutINS4_7SwizzleILi2ELi4ELi3EEENS4_18smem_ptr_flag_bitsILi8EEENSW_INS5_IJNSA_ILi8EEESF_EEENS5_IJSF_SC_EEEEEEEvNS4_8identityES14_S1E_vS1F_EENS_8epilogue10collective18CollectiveEpilogueINS1H_23Sm100TmaWarpSpecializedILi4ELi2ELi32ELb0ELb0EEEJSH_NS5_IJNSW_ISF_SC_EES1M_EEESI_SJ_SI_SJ_NS1H_6fusion15FusionCallbacksIS1L_NS1O_17LinearCombinationISI_fSI_fLNS_15FloatRoundStyleE2EEESH_S1N_JEEENS4_5SM1004TMEM4LOAD26SM100_TMEM_LOAD_16dp32b32xENS4_13SM90_TMA_LOADES1E_NS4_39AutoVectorizingCopyWithAssumedAlignmentILi128EEENS4_14SM90_TMA_STOREES1E_S20_S20_EEEvvEEEEvNT_6ParamsE:
[----:B------:R-:W1:Y:S01]  /*0000*/  LDC R1, c[0x0][0x37c] ;  /* 0x0000df00ff017b82 */ /* 0x000e620000000800 */
[----:B------:R-:W2:Y:S01]  /*0010*/  S2R R95, SR_TID.X ;  /* 0x00000000005f7919 */ /* 0x000ea20000002100 */
[----:B------:R-:W3:Y:S01]  /*0020*/  LDCU.64 UR8, c[0x0][0x890] ;  /* 0x00011200ff0877ac */ /* 0x000ee20008000a00 */
[----:B------:R-:W-:Y:S02]  /*0030*/  PRMT R85, RZ, 0x7610, R85 ;  /* 0x00007610ff557816 */ /* 0x000fe40000000055 */
[----:B------:R-:W-:Y:S01]  /*0040*/  ELECT P3, URZ, PT ;  /* 0x0000000000ff782f */ /* 0x000fe20003860000 */
[----:B---3--:R-:W-:-:S04]  /*0050*/  UISETP.NE.U32.AND UP0, UPT, UR8, URZ, UPT ;  /* 0x000000ff0800728c */ /* 0x008fc8000bf05070 */
[----:B------:R-:W-:Y:S01]  /*0060*/  UISETP.NE.AND.EX UP0, UPT, UR9, URZ, UPT, UP0 ;  /* 0x000000ff0900728c */ /* 0x000fe2000bf05300 */
[----:B--2---:R-:W-:-:S05]  /*0070*/  SHF.R.U32.HI R86, RZ, 0x5, R95 ;  /* 0x00000005ff567819 */ /* 0x004fca000001165f */
[----:B------:R-:W2:Y:S02]  /*0080*/  SHFL.IDX PT, R0, R86, RZ, 0x1f ;  /* 0x00001fff56007589 */ /* 0x000ea400000e0000 */
[----:B--2---:R-:W-:Y:S01]  /*0090*/  R2UR UR17, R0 ;  /* 0x00000000001172ca */ /* 0x004fe200000e0000 */
[----:B-1----:R-:W-:-:S14]  /*00a0*/  BRA.U UP0, `(.L_x_0) ;  /* 0x0000000100307547 */ /* 0x002fdc000b800000 */
[----:B------:R-:W1:Y:S02]  /*00b0*/  LDCU.64 UR4, c[0x0][0x888] ;  /* 0x00011100ff0477ac */ /* 0x000e640008000a00 */
[----:B-1----:R-:W-:-:S04]  /*00c0*/  UISETP.NE.U32.AND UP0, UPT, UR4, URZ, UPT ;  /* 0x000000ff0400728c */ /* 0x002fc8000bf05070 */
[----:B------:R-:W-:-:S09]  /*00d0*/  UISETP.NE.AND.EX UP0, UPT, UR5, URZ, UPT, UP0 ;  /* 0x000000ff0500728c */ /* 0x000fd2000bf05300 */
[----:B------:R-:W-:Y:S05]  /*00e0*/  BRA.U !UP0, `(.L_x_1) ;  /* 0x0000000108147547 */ /* 0x000fea000b800000 */
[----:B------:R-:W1:Y:S01]  /*00f0*/  LDC.64 R2, c[0x0][0x888] ;  /* 0x00022200ff027b82 */ /* 0x000e620000000a00 */
[----:B------:R-:W1:Y:S02]  /*0100*/  LDCU.64 UR4, c[0x0][0x358] ;  /* 0x00006b00ff0477ac */ /* 0x000e640008000a00 */
[----:B-1----:R1:W5:Y:S01]  /*0110*/  LDG.E R41, desc[UR4][R2.64] ;  /* 0x0000000402297981 */ /* 0x002362000c1e1900 */
[----:B------:R-:W-:Y:S01]  /*0120*/  HFMA2 R85, -RZ, RZ, 0, 5.9604644775390625e-08 ;  /* 0x00000001ff557431 */ /* 0x000fe200000001ff */
[----:B------:R-:W-:Y:S05]  /*0130*/  BRA `(.L_x_0) ;  /* 0x00000000000c7947 */ /* 0x000fea0003800000 */
.L_x_1:
[----:B------:R-:W1:Y:S01]  /*0140*/  LDCU UR4, c[0x0][0x880] ;  /* 0x00011000ff0477ac */ /* 0x000e620008000800 */
[----:B------:R-:W-:Y:S01]  /*0150*/  HFMA2 R85, -RZ, RZ, 0, 5.9604644775390625e-08 ;  /* 0x00000001ff557431 */ /* 0x000fe200000001ff */
[----:B-1----:R-:W-:-:S07]  /*0160*/  MOV R41, UR4 ;  /* 0x0000000400297c02 */ /* 0x002fce0008000f00 */
.L_x_0:
[----:B------:R-:W2:Y:S02]  /*0170*/  LDCU.64 UR4, c[0x0][0x8b0] ;  /* 0x00011600ff0477ac */ /* 0x000ea40008000a00 */
[----:B--2---:R-:W-:-:S04]  /*0180*/  UISETP.NE.U32.AND UP0, UPT, UR4, URZ, UPT ;  /* 0x000000ff0400728c */ /* 0x004fc8000bf05070 */
[----:B------:R-:W-:-:S09]  /*0190*/  UISETP.NE.AND.EX UP0, UPT, UR5, URZ, UPT, UP0 ;  /* 0x000000ff0500728c */ /* 0x000fd2000bf05300 */
[----:B------:R-:W-:Y:S05]  /*01a0*/  BRA.U UP0, `(.L_x_2) ;  /* 0x0000000100287547 */ /* 0x000fea000b800000 */
[----:B------:R-:W2:Y:S02]  /*01b0*/  LDCU.64 UR4, c[0x0][0x8a8] ;  /* 0x00011500ff0477ac */ /* 0x000ea40008000a00 */
[----:B--2---:R-:W-:-:S04]  /*01c0*/  UISETP.NE.U32.AND UP0, UPT, UR4, URZ, UPT ;  /* 0x000000ff0400728c */ /* 0x004fc8000bf05070 */
[----:B------:R-:W-:-:S09]  /*01d0*/  UISETP.NE.AND.EX UP0, UPT, UR5, URZ, UPT, UP0 ;  /* 0x000000ff0500728c */ /* 0x000fd2000bf05300 */
[----:B------:R-:W-:Y:S05]  /*01e0*/  BRA.U !UP0, `(.L_x_3) ;  /* 0x0000000108107547 */ /* 0x000fea000b800000 */
[----:B------:R-:W2:Y:S01]  /*01f0*/  LDC.64 R38, c[0x0][0x8a8] ;  /* 0x00022a00ff267b82 */ /* 0x000ea20000000a00 */
[----:B------:R-:W2:Y:S02]  /*0200*/  LDCU.64 UR4, c[0x0][0x358] ;  /* 0x00006b00ff0477ac */ /* 0x000ea40008000a00 */
[----:B--2---:R2:W5:Y:S01]  /*0210*/  LDG.E R38, desc[UR4][R38.64] ;  /* 0x0000000426267981 */ /* 0x004562000c1e1900 */
[----:B------:R-:W-:Y:S05]  /*0220*/  BRA `(.L_x_2) ;  /* 0x0000000000087947 */ /* 0x000fea0003800000 */
.L_x_3:
[----:B------:R-:W2:Y:S02]  /*0230*/  LDCU UR4, c[0x0][0x8a0] ;  /* 0x00011400ff0477ac */ /* 0x000ea40008000800 */
[----:B--2---:R-:W-:Y:S02]  /*0240*/  MOV R38, UR4 ;  /* 0x0000000400267c02 */ /* 0x004fe40008000f00 */
.L_x_2:
[----:B------:R-:W-:Y:S01]  /*0250*/  IMAD.U32 R0, RZ, RZ, UR17 ;  /* 0x00000011ff007e24 */ /* 0x000fe2000f8e00ff */
[----:B------:R-:W-:Y:S04]  /*0260*/  BSSY.RECONVERGENT B0, `(.L_x_4) ;  /* 0x000000c000007945 */ /* 0x000fe80003800200 */
[C---:B------:R-:W-:Y:S02]  /*0270*/  ISETP.NE.OR P1, PT, R0.reuse, 0x1, !P3 ;  /* 0x000000010000780c */ /* 0x040fe40005f25670 */
[----:B------:R-:W-:-:S11]  /*0280*/  ISETP.NE.OR P0, PT, R0, 0x3, !P3 ;  /* 0x000000030000780c */ /* 0x000fd60005f05670 */
[----:B------:R-:W-:Y:S05]  /*0290*/  @P1 BRA `(.L_x_5) ;  /* 0x0000000000201947 */ /* 0x000fea0003800000 */
[----:B------:R-:W3:Y:S02]  /*02a0*/  LDCU.64 UR4, c[0x0][0x348] ;  /* 0x00006900ff0477ac */ /* 0x000ee40008000a00 */
[----:B---3--:R-:W-:Y:S02]  /*02b0*/  UIADD3 UR6, UP1, UPT, UR4, 0x80, URZ ;  /* 0x0000008004067890 */ /* 0x008fe4000ff3e0ff */
[----:B------:R-:W-:Y:S02]  /*02c0*/  UIADD3 UR4, UP0, UPT, UR4, 0x180, URZ ;  /* 0x0000018004047890 */ /* 0x000fe4000ff1e0ff */
[----:B------:R-:W-:Y:S02]  /*02d0*/  UIADD3.X UR7, UPT, UPT, URZ, UR5, URZ, UP1, !UPT ;  /* 0x00000005ff077290 */ /* 0x000fe40008ffe4ff */
[----:B------:R-:W-:-:S07]  /*02e0*/  UIADD3.X UR5, UPT, UPT, URZ, UR5, URZ, UP0, !UPT ;  /* 0x00000005ff057290 */ /* 0x000fce00087fe4ff */
[----:B------:R3:W-:Y:S02]  /*02f0*/  UTMACCTL.PF [UR6] ;  /* 0x00000000060079b9 */ /* 0x0007e40008040000 */
[----:B------:R3:W-:Y:S02]  /*0300*/  UTMACCTL.PF [UR4] ;  /* 0x00000000040079b9 */ /* 0x0007e40008040000 */
[----:B---3--:R-:W-:Y:S01]  /*0310*/  NOP ;  /* 0x0000000000007918 */ /* 0x008fe20000000000 */
.L_x_5:
[----:B------:R-:W-:Y:S05]  /*0320*/  BSYNC.RECONVERGENT B0 ;  /* 0x0000000000007941 */ /* 0x000fea0003800200 */
.L_x_4:
[----:B------:R-:W-:Y:S04]  /*0330*/  BSSY.RECONVERGENT B0, `(.L_x_6) ;  /* 0x000000a000007945 */ /* 0x000fe80003800200 */
        /* <DEDUP_REMOVED lines=9> */
.L_x_7:
[----:B------:R-:W-:Y:S05]  /*03d0*/  BSYNC.RECONVERGENT B0 ;  /* 0x0000000000007941 */ /* 0x000fea0003800200 */
.L_x_6:
[----:B------:R-:W3:Y:S01]  /*03e0*/  LDCU.64 UR4, c[0x0][0x888] ;  /* 0x00011100ff0477ac */ /* 0x000ee20008000a00 */
[----:B------:R-:W-:Y:S02]  /*03f0*/  UISETP.EQ.U32.AND UP1, UPT, UR8, URZ, UPT ;  /* 0x000000ff0800728c */ /* 0x000fe4000bf22070 */
[----:B------:R-:W-:Y:S02]  /*0400*/  UPLOP3.LUT UP3, UPT, UPT, UPT, UPT, 0x80, 0x8 ;  /* 0x000000000008789c */ /* 0x000fe40003f6f070 */
[----:B---3--:R-:W-:-:S04]  /*0410*/  UISETP.NE.U32.AND UP0, UPT, UR4, URZ, UPT ;  /* 0x000000ff0400728c */ /* 0x008fc8000bf05070 */
[----:B------:R-:W-:-:S04]  /*0420*/  UISETP.NE.AND.EX UP0, UPT, UR5, URZ, UPT, UP0 ;  /* 0x000000ff0500728c */ /* 0x000fc8000bf05300 */
[----:B------:R-:W-:-:S04]  /*0430*/  UISETP.EQ.OR.EX UP2, UPT, UR9, URZ, !UP0, UP1 ;  /* 0x000000ff0900728c */ /* 0x000fc8000c742710 */
[----:B------:R-:W-:-:S06]  /*0440*/  UP2UR UR4, UPR, URZ, 0x4 ;  /* 0x00000004ff047883 */ /* 0x000fcc0008000000 */
[----:B------:R-:W-:Y:S01]  /*0450*/  MOV R88, UR4 ;  /* 0x0000000400587c02 */ /* 0x000fe20008000f00 */
[----:B------:R-:W-:Y:S06]  /*0460*/  BRA.U !UP2, `(.L_x_8) ;  /* 0x000000010a207547 */ /* 0x000fec000b800000 */
[----:B------:R-:W-:Y:S01]  /*0470*/  UISETP.NE.U32.AND UP1, UPT, UR8, URZ, UPT ;  /* 0x000000ff0800728c */ /* 0x000fe2000bf25070 */
[----:B-----5:R-:W-:Y:S01]  /*0480*/  FSETP.NEU.AND P0, PT, R41, RZ, PT ;  /* 0x000000ff2900720b */ /* 0x020fe20003f0d000 */
[----:B------:R-:W-:Y:S02]  /*0490*/  USEL UR4, URZ, 0xffffffff, UP0 ;  /* 0xffffffffff047887 */ /* 0x000fe40008000000 */
[----:B------:R-:W-:-:S10]  /*04a0*/  UISETP.NE.AND.EX UP1, UPT, UR9, URZ, UPT, UP1 ;  /* 0x000000ff0900728c */ /* 0x000fd4000bf25310 */
[----:B------:R-:W-:Y:S01]  /*04b0*/  VOTEU.ANY UP0, P0 ;  /* 0x0000000000ff7886 */ /* 0x000fe20000000100 */
[----:B------:R-:W-:-:S04]  /*04c0*/  @!UP1 USEL UR4, URZ, 0xffffffff, UP0 ;  /* 0xffffffffff049887 */ /* 0x000fc80008000000 */
[----:B------:R-:W-:-:S04]  /*04d0*/  ULOP3.LUT UR4, UR4, 0x1, URZ, 0xc0, !UPT ;  /* 0x0000000104047892 */ /* 0x000fc8000f8ec0ff */
[----:B------:R-:W-:-:S11]  /*04e0*/  UISETP.NE.U32.AND UP3, UPT, UR4, 0x1, UPT ;  /* 0x000000010400788c */ /* 0x000fd6000bf65070 */
.L_x_8:
[----:B-1----:R-:W1:Y:S01]  /*04f0*/  SHFL.IDX PT, R2, R86, RZ, 0x1f ;  /* 0x00001fff56027589 */ /* 0x002e6200000e0000 */
[----:B------:R-:W-:-:S04]  /*0500*/  UISETP.NE.AND UP0, UPT, UR17, 0x2, UPT ;  /* 0x000000021100788c */ /* 0x000fc8000bf05270 */
[----:B------:R-:W-:Y:S01]  /*0510*/  USEL UR48, URZ, 0x1, UP0 ;  /* 0x00000001ff307887 */ /* 0x000fe20008000000 */
[----:B-1----:R-:W-:-:S13]  /*0520*/  ISETP.NE.AND P0, PT, R2, RZ, PT ;  /* 0x000000ff0200720c */ /* 0x002fda0003f05270 */
[----:B------:R-:W-:Y:S05]  /*0530*/  @P0 BRA `(.L_x_9) ;  /* 0x0000000000940947 */ /* 0x000fea0003800000 */
[----:B------:R-:W-:Y:S01]  /*0540*/  ELECT P0, URZ, PT ;  /* 0x0000000000ff782f */ /* 0x000fe20003800000 */
[----:B------:R-:W-:-:S12]  /*0550*/  BSSY.RECONVERGENT B0, `(.L_x_9) ;  /* 0x0000023000007945 */ /* 0x000fd80003800200 */
[----:B------:R-:W-:Y:S05]  /*0560*/  @!P0 BRA `(.L_x_10) ;  /* 0x0000000000848947 */ /* 0x000fea0003800000 */
[----:B------:R-:W1:Y:S01]  /*0570*/  S2UR UR4, SR_CgaCtaId ;  /* 0x00000000000479c3 */ /* 0x000e620000008800 */
[----:B------:R-:W-:Y:S01]  /*0580*/  UMOV UR5, 0x400 ;  /* 0x0000040000057882 */ /* 0x000fe20000000000 */
[----:B------:R-:W-:Y:S01]  /*0590*/  UMOV UR8, 0x1 ;  /* 0x0000000100087882 */ /* 0x000fe20000000000 */
[----:B------:R-:W-:Y:S01]  /*05a0*/  UMOV UR6, 0x3 ;  /* 0x0000000300067882 */ /* 0x000fe20000000000 */
[----:B------:R-:W-:-:S04]  /*05b0*/  UIADD3 UR8, UPT, UPT, -UR8, 0x100000, URZ ;  /* 0x0010000008087890 */ /* 0x000fc8000fffe1ff */
[----:B------:R-:W-:Y:S02]  /*05c0*/  USHF.L.U32 UR9, UR8, 0xb, URZ ;  /* 0x0000000b08097899 */ /* 0x000fe400080006ff */
[----:B------:R-:W-:Y:S02]  /*05d0*/  USHF.L.U32 UR8, UR8, 0x1, URZ ;  /* 0x0000000108087899 */ /* 0x000fe400080006ff */
[----:B------:R-:W-:-:S04]  /*05e0*/  UIADD3 UR6, UPT, UPT, -UR6, 0x100000, URZ ;  /* 0x0010000006067890 */ /* 0x000fc8000fffe1ff */
[----:B------:R-:W-:Y:S02]  /*05f0*/  USHF.L.U32 UR7, UR6, 0xb, URZ ;  /* 0x0000000b06077899 */ /* 0x000fe400080006ff */
[----:B------:R-:W-:Y:S02]  /*0600*/  USHF.L.U32 UR6, UR6, 0x1, URZ ;  /* 0x0000000106067899 */ /* 0x000fe400080006ff */
[----:B-1----:R-:W-:Y:S01]  /*0610*/  ULEA UR4, UR4, UR5, 0x18 ;  /* 0x0000000504047291 */ /* 0x002fe2000f8ec0ff */
[----:B------:R-:W1:Y:S11]  /*0620*/  FENCE.VIEW.ASYNC.S ;  /* 0x00000000000073c6 */ /* 0x000e760000000000 */
[----:B-1----:R1:W3:Y:S01]  /*0630*/  SYNCS.EXCH.64 URZ, [UR4], UR8 ;  /* 0x0000000804ff75b2 */ /* 0x0022e20008000100 */
[----:B------:R1:W4:Y:S01]  /*0640*/  SYNCS.EXCH.64 URZ, [UR4+0x50], UR6 ;  /* 0x0000500604ff75b2 */ /* 0x0003220008000100 */
[----:B------:R1:W1:Y:S01]  /*0650*/  SYNCS.EXCH.64 URZ, [UR4+0x8], UR8 ;  /* 0x0000080804ff75b2 */ /* 0x0002620008000100 */
        /* <DEDUP_REMOVED lines=17> */
[----:B------:R-:W-:Y:S01]  /*0770*/  NOP ;  /* 0x0000000000007918 */ /* 0x000fe20000000000 */
.L_x_10:
[----:B-1----:R-:W-:Y:S05]  /*0780*/  BSYNC.RECONVERGENT B0 ;  /* 0x0000000000007941 */ /* 0x002fea0003800200 */
.L_x_9:
[----:B------:R-:W1:Y:S01]  /*0790*/  SHFL.IDX PT, R2, R86, RZ, 0x1f ;  /* 0x00001fff56027589 */ /* 0x000e6200000e0000 */
[----:B------:R-:W-:Y:S01]  /*07a0*/  NOP ;  /* 0x0000000000007918 */ /* 0x000fe20000000000 */
[----:B-1----:R-:W-:-:S13]  /*07b0*/  ISETP.NE.AND P0, PT, R2, 0x1, PT ;  /* 0x000000010200780c */ /* 0x002fda0003f05270 */
[----:B------:R-:W-:Y:S05]  /*07c0*/  @P0 BRA `(.L_x_11) ;  /* 0x0000000000580947 */ /* 0x000fea0003800000 */
        /* <DEDUP_REMOVED lines=9> */
[----:B------:R-:W-:Y:S01]  /*0860*/  USHF.L.U32 UR6, UR6, 0x1, URZ ;  /* 0x0000000106067899 */ /* 0x000fe200080006ff */
[----:B------:R-:W-:Y:S01]  /*0870*/  ELECT P0, URZ, PT ;  /* 0x0000000000ff782f */ /* 0x000fe20003800000 */
[----:B-1----:R-:W-:Y:S01]  /*0880*/  ULEA UR4, UR4, UR5, 0x18 ;  /* 0x0000000504047291 */ /* 0x002fe2000f8ec0ff */
[----:B------:R-:W1:Y:S11]  /*0890*/  FENCE.VIEW.ASYNC.S ;  /* 0x00000000000073c6 */ /* 0x000e760000000000 */
[----:B-1----:R1:W1:Y:S01]  /*08a0*/  SYNCS.EXCH.64 URZ, [UR4+0xa0], UR8 ;  /* 0x0000a00804ff75b2 */ /* 0x0022620008000100 */
        /* <DEDUP_REMOVED lines=8> */
.L_x_11:
[----:B------:R-:W2:Y:S01]  /*0930*/  SHFL.IDX PT, R2, R86, RZ, 0x1f ;  /* 0x00001fff56027589 */ /* 0x000ea200000e0000 */
[----:B------:R-:W-:Y:S01]  /*0940*/  NOP ;  /* 0x0000000000007918 */ /* 0x000fe20000000000 */
[----:B--2---:R-:W-:-:S13]  /*0950*/  ISETP.NE.AND P0, PT, R2, 0x3, PT ;  /* 0x000000030200780c */ /* 0x004fda0003f05270 */
[----:B------:R-:W-:Y:S05]  /*0960*/  @P0 BRA `(.L_x_12) ;  /* 0x0000000000300947 */ /* 0x000fea0003800000 */
[----:B-1----:R-:W1:Y:S01]  /*0970*/  S2UR UR6, SR_CgaCtaId ;  /* 0x00000000000679c3 */ /* 0x002e620000008800 */
[----:B------:R-:W-:Y:S01]  /*0980*/  UMOV UR4, 0x400 ;  /* 0x0000040000047882 */ /* 0x000fe20000000000 */
[----:B------:R-:W-:Y:S01]  /*0990*/  UMOV UR5, 0x20 ;  /* 0x0000002000057882 */ /* 0x000fe20000000000 */
[----:B------:R-:W-:Y:S01]  /*09a0*/  ELECT P0, URZ, PT ;  /* 0x0000000000ff782f */ /* 0x000fe20003800000 */
[----:B-1----:R-:W-:Y:S02]  /*09b0*/  ULEA UR6, UR6, UR4, 0x18 ;  /* 0x0000000406067291 */ /* 0x002fe4000f8ec0ff */
[----:B------:R-:W-:-:S04]  /*09c0*/  UIADD3 UR4, UPT, UPT, -UR5, 0x100000, URZ ;  /* 0x0010000005047890 */ /* 0x000fc8000fffe1ff */
[----:B------:R-:W-:Y:S02]  /*09d0*/  USHF.L.U32 UR5, UR4, 0xb, URZ ;  /* 0x0000000b04057899 */ /* 0x000fe400080006ff */
[----:B------:R-:W-:Y:S01]  /*09e0*/  USHF.L.U32 UR4, UR4, 0x1, URZ ;  /* 0x0000000104047899 */ /* 0x000fe200080006ff */
[----:B------:R-:W1:Y:S11]  /*09f0*/  FENCE.VIEW.ASYNC.S ;  /* 0x00000000000073c6 */ /* 0x000e760000000000 */
[----:B-1----:R2:W1:Y:S01]  /*0a00*/  SYNCS.EXCH.64 URZ, [UR6+0xe0], UR4 ;  /* 0x0000e00406ff75b2 */ /* 0x0024620008000100 */
[----:B------:R2:W1:Y:S02]  /*0a10*/  SYNCS.EXCH.64 URZ, [UR6+0xe8], UR4 ;  /* 0x0000e80406ff75b2 */ /* 0x0004640008000100 */
[----:B--2---:R-:W-:Y:S01]  /*0a20*/  NOP ;  /* 0x0000000000007918 */ /* 0x004fe20000000000 */
.L_x_12:
[----:B------:R-:W2:Y:S01]  /*0a30*/  SHFL.IDX PT, R2, R86, RZ, 0x1f ;  /* 0x00001fff56027589 */ /* 0x000ea200000e0000 */
[----:B------:R-:W-:Y:S01]  /*0a40*/  NOP ;  /* 0x0000000000007918 */ /* 0x000fe20000000000 */
[----:B--2---:R-:W-:-:S13]  /*0a50*/  ISETP.NE.AND P0, PT, R2, 0x4, PT ;  /* 0x000000040200780c */ /* 0x004fda0003f05270 */
[----:B------:R-:W-:Y:S05]  /*0a60*/  @P0 BRA `(.L_x_13) ;  /* 0x00000000004c0947 */ /* 0x000fea0003800000 */
[----:B-1----:R-:W1:Y:S01]  /*0a70*/  S2UR UR6, SR_CgaCtaId ;  /* 0x00000000000679c3 */ /* 0x002e620000008800 */
[----:B------:R-:W-:Y:S01]  /*0a80*/  UMOV UR4, 0x3a0 ;  /* 0x000003a000047882 */ /* 0x000fe20000000000 */
[----:B------:R-:W-:Y:S01]  /*0a90*/  UMOV UR5, 0x400 ;  /* 0x0000040000057882 */ /* 0x000fe20000000000 */
[----:B------:R-:W-:Y:S01]  /*0aa0*/  USEL UR4, UR4, 0x320, UP3 ;  /* 0x0000032004047887 */ /* 0x000fe20009800000 */
[----:B------:R-:W-:Y:S01]  /*0ab0*/  UMOV UR8, 0x1 ;  /* 0x0000000100087882 */ /* 0x000fe20000000000 */
[----:B------:R-:W-:Y:S01]  /*0ac0*/  ELECT P0, URZ, PT ;  /* 0x0000000000ff782f */ /* 0x000fe20003800000 */
[----:B------:R-:W-:-:S04]  /*0ad0*/  UIADD3 UR8, UPT, UPT, -UR8, 0x100000, URZ ;  /* 0x0010000008087890 */ /* 0x000fc8000fffe1ff */
[----:B------:R-:W-:Y:S02]  /*0ae0*/  USHF.L.U32 UR9, UR8, 0xb, URZ ;  /* 0x0000000b08097899 */ /* 0x000fe400080006ff */
[----:B------:R-:W-:Y:S02]  /*0af0*/  USHF.L.U32 UR8, UR8, 0x1, URZ ;  /* 0x0000000108087899 */ /* 0x000fe400080006ff */
[----:B-1----:R-:W-:Y:S02]  /*0b00*/  ULEA UR6, UR6, UR5, 0x18 ;  /* 0x0000000506067291 */ /* 0x002fe4000f8ec0ff */
[----:B------:R-:W-:-:S04]  /*0b10*/  UIADD3 UR4, UPT, UPT, -UR4, 0x100000, URZ ;  /* 0x0010000004047890 */ /* 0x000fc8000fffe1ff */
[----:B------:R-:W-:Y:S02]  /*0b20*/  USHF.L.U32 UR5, UR4, 0xb, URZ ;  /* 0x0000000b04057899 */ /* 0x000fe400080006ff */
[----:B------:R-:W-:Y:S01]  /*0b30*/  USHF.L.U32 UR4, UR4, 0x1, URZ ;  /* 0x0000000104047899 */ /* 0x000fe200080006ff */
[----:B------:R-:W1:Y:S03]  /*0b40*/  FENCE.VIEW.ASYNC.S ;  /* 0x00000000000073c6 */ /* 0x000e660000000000 */
[----:B-1----:R2:W1:Y:S08]  /*0b50*/  SYNCS.EXCH.64 URZ, [UR6+0xf0], UR8 ;  /* 0x0000f00806ff75b2 */ /* 0x0024700008000100 */
[----:B------:R2:W1:Y:S01]  /*0b60*/  SYNCS.EXCH.64 URZ, [UR6+0x100], UR4 ;  /* 0x0001000406ff75b2 */ /* 0x0004620008000100 */
[----:B------:R2:W1:Y:S01]  /*0b70*/  SYNCS.EXCH.64 URZ, [UR6+0xf8], UR8 ;  /* 0x0000f80806ff75b2 */ /* 0x0004620008000100 */
[----:B------:R2:W1:Y:S02]  /*0b80*/  SYNCS.EXCH.64 URZ, [UR6+0x108], UR4 ;  /* 0x0001080406ff75b2 */ /* 0x0004640008000100 */
[----:B--2---:R-:W-:Y:S01]  /*0b90*/  NOP ;  /* 0x0000000000007918 */ /* 0x004fe20000000000 */
.L_x_13:
[----:B------:R-:W2:Y:S01]  /*0ba0*/  SHFL.IDX PT, R2, R86, RZ, 0x1f ;  /* 0x00001fff56027589 */ /* 0x000ea200000e0000 */
[----:B------:R-:W-:Y:S01]  /*0bb0*/  NOP ;  /* 0x0000000000007918 */ /* 0x000fe20000000000 */
[----:B--2---:R-:W-:-:S13]  /*0bc0*/  ISETP.NE.AND P0, PT, R2, 0x5, PT ;  /* 0x000000050200780c */ /* 0x004fda0003f05270 */
[----:B------:R-:W-:Y:S05]  /*0bd0*/  @P0 BRA `(.L_x_14) ;  /* 0x0000000000580947 */ /* 0x000fea0003800000 */
[----:B-1----:R-:W1:Y:S01]  /*0be0*/  S2UR UR4, SR_CgaCtaId ;  /* 0x00000000000479c3 */ /* 0x002e620000008800 */
        /* <DEDUP_REMOVED lines=19> */
[----:B------:R2:W1:Y:S02]  /*0d20*/  SYNCS.EXCH.64 URZ, [UR4+0x148], UR6 ;  /* 0x0001480604ff75b2 */ /* 0x0004640008000100 */
[----:B--2---:R-:W-:Y:S01]  /*0d30*/  NOP ;  /* 0x0000000000007918 */ /* 0x004fe20000000000 */
.L_x_14:
[----:B------:R-:W2:Y:S01]  /*0d40*/  SHFL.IDX PT, R2, R86, RZ, 0x1f ;  /* 0x00001fff56027589 */ /* 0x000ea200000e0000 */
[----:B------:R-:W-:Y:S01]  /*0d50*/  NOP ;  /* 0x0000000000007918 */ /* 0x000fe20000000000 */
[----:B--2---:R-:W-:-:S13]  /*0d60*/  ISETP.NE.AND P0, PT, R2, 0x3, PT ;  /* 0x000000030200780c */ /* 0x004fda0003f05270 */
[----:B------:R-:W-:Y:S05]  /*0d70*/  @P0 BRA `(.L_x_15) ;  /* 0x0000000000380947 */ /* 0x000fea0003800000 */
[----:B------:R-:W2:Y:S01]  /*0d80*/  S2UR UR5, SR_CgaCtaId ;  /* 0x00000000000579c3 */ /* 0x000ea20000008800 */
[----:B-1----:R-:W-:Y:S01]  /*0d90*/  UMOV UR4, 0x400 ;  /* 0x0000040000047882 */ /* 0x002fe20000000000 */
[----:B------:R-:W-:Y:S01]  /*0da0*/  UMOV UR6, 0x20 ;  /* 0x0000002000067882 */ /* 0x000fe20000000000 */
[----:B------:R-:W-:Y:S01]  /*0db0*/  ELECT P0, URZ, PT ;  /* 0x0000000000ff782f */ /* 0x000fe20003800000 */
[----:B------:R-:W-:-:S04]  /*0dc0*/  UIADD3 UR6, UPT, UPT, -UR6, 0x100000, URZ ;  /* 0x0010000006067890 */ /* 0x000fc8000fffe1ff */
[----:B------:R-:W-:Y:S02]  /*0dd0*/  USHF.L.U32 UR7, UR6, 0xb, URZ ;  /* 0x0000000b06077899 */ /* 0x000fe400080006ff */
[----:B------:R-:W-:Y:S02]  /*0de0*/  USHF.L.U32 UR6, UR6, 0x1, URZ ;  /* 0x0000000106067899 */ /* 0x000fe400080006ff */
[----:B--2---:R-:W-:Y:S01]  /*0df0*/  ULEA UR4, UR5, UR4, 0x18 ;  /* 0x0000000405047291 */ /* 0x004fe2000f8ec0ff */
[----:B------:R-:W1:Y:S11]  /*0e00*/  FENCE.VIEW.ASYNC.S ;  /* 0x00000000000073c6 */ /* 0x000e760000000000 */
[----:B-1----:R2:W1:Y:S01]  /*0e10*/  SYNCS.EXCH.64 URZ, [UR4+0x150], UR6 ;  /* 0x0001500604ff75b2 */ /* 0x0024620008000100 */
[----:B------:R2:W1:Y:S01]  /*0e20*/  SYNCS.EXCH.64 URZ, [UR4+0x160], UR6 ;  /* 0x0001600604ff75b2 */ /* 0x0004620008000100 */
[----:B------:R2:W1:Y:S01]  /*0e30*/  SYNCS.EXCH.64 URZ, [UR4+0x158], UR6 ;  /* 0x0001580604ff75b2 */ /* 0x0004620008000100 */
[----:B------:R2:W1:Y:S02]  /*0e40*/  SYNCS.EXCH.64 URZ, [UR4+0x168], UR6 ;  /* 0x0001680604ff75b2 */ /* 0x0004640008000100 */
[----:B--2---:R-:W-:Y:S01]  /*0e50*/  NOP ;  /* 0x0000000000007918 */ /* 0x004fe20000000000 */
.L_x_15:
[----:B-1----:R-:W1:Y:S01]  /*0e60*/  LDCU UR4, c[0x0][0x36c] ;  /* 0x00006d80ff0477ac */ /* 0x002e620008000800 */
[----:B------:R-:W-:Y:S01]  /*0e70*/  ISETP.NE.OR P3, PT, R0, 0x2, !P3 ;  /* 0x000000020000780c */ /* 0x000fe20005f65670 */
[----:B------:R-:W-:Y:S01]  /*0e80*/  NOP ;  /* 0x0000000000007918 */ /* 0x000fe20000000000 */
[----:B------:R-:W-:Y:S01]  /*0e90*/  LOP3.LUT R0, R95, 0x1f, RZ, 0xc0, !PT ;  /* 0x0000001f5f007812 */ /* 0x000fe200078ec0ff */
[----:B------:R-:W-:Y:S02]  /*0ea0*/  UISETP.NE.AND UP4, UPT, UR17, URZ, UPT ;  /* 0x000000ff1100728c */ /* 0x000fe4000bf85270 */
[----:B-1----:R-:W-:-:S09]  /*0eb0*/  UISETP.EQ.U32.AND UP5, UPT, UR4, 0x1, UPT ;  /* 0x000000010400788c */ /* 0x002fd2000bfa2070 */
[----:B------:R-:W-:Y:S05]  /*0ec0*/  BRA.U !UP5, `(.L_x_16) ;  /* 0x000000010d087547 */ /* 0x000fea000b800000 */
[----:B---34-:R-:W-:Y:S01]  /*0ed0*/  UCGABAR_ARV ;  /* 0x00000000000079c7 */ /* 0x018fe20008000000 */
[----:B------:R-:W-:Y:S05]  /*0ee0*/  BRA `(.L_x_17) ;  /* 0x0000000000047947 */ /* 0x000fea0003800000 */
.L_x_16:
[----:B---34-:R-:W-:Y:S01]  /*0ef0*/  NOP ;  /* 0x0000000000007918 */ /* 0x018fe20000000000 */
.L_x_17:
[----:B------:R-:W1:Y:S01]  /*0f00*/  S2UR UR16, SR_CTAID.X ;  /* 0x00000000001079c3 */ /* 0x000e620000002500 */
[----:B------:R-:W-:-:S05]  /*0f10*/  CS2R.32 R87, SR_CgaSize ;  /* 0x0000000000577805 */ /* 0x000fca0000008a00 */
[----:B------:R-:W-:-:S05]  /*0f20*/  IMAD R87, R87, -0xa0, RZ ;  /* 0xffffff6057577824 */ /* 0x000fca00078e02ff */
[----:B------:R-:W-:-:S14]  /*0f30*/  R2UR UR5, R87 ;  /* 0x00000000570572ca */ /* 0x000fdc00000e0000 */
[----:B------:R-:W2:Y:S01]  /*0f40*/  LDCU UR5, c[0x0][UR5+0x2b0] ;  /* 0x00005600050577ac */ /* 0x000ea20008000800 */
[----:B------:R-:W-:-:S05]  /*0f50*/  CS2R.32 R87, SR_CgaSize ;  /* 0x0000000000577805 */ /* 0x000fca0000008a00 */
[----:B------:R-:W-:-:S05]  /*0f60*/  IMAD R87, R87, -0xa0, RZ ;  /* 0xffffff6057577824 */ /* 0x000fca00078e02ff */
[----:B------:R-:W-:-:S14]  /*0f70*/  R2UR UR4, R87 ;  /* 0x00000000570472ca */ /* 0x000fdc00000e0000 */
[----:B------:R-:W3:Y:S01]  /*0f80*/  LDCU UR4, c[0x0][UR4+0x2b4] ;  /* 0x00005680040477ac */ /* 0x000ee20008000800 */
[----:B------:R-:W4:Y:S01]  /*0f90*/  S2UR UR20, SR_CTAID.Y ;  /* 0x00000000001479c3 */ /* 0x000f220000002600 */
[----:B------:R-:W-:-:S05]  /*0fa0*/  CS2R.32 R87, SR_CgaSize ;  /* 0x0000000000577805 */ /* 0x000fca0000008a00 */
[----:B------:R-:W-:-:S05]  /*0fb0*/  IMAD R87, R87, -0xa0, RZ ;  /* 0xffffff6057577824 */ /* 0x000fca00078e02ff */
[----:B------:R-:W-:-:S14]  /*0fc0*/  R2UR UR7, R87 ;  /* 0x00000000570772ca */ /* 0x000fdc00000e0000 */
[----:B------:R-:W3:Y:S01]  /*0fd0*/  LDCU UR7, c[0x0][UR7+0x2a4] ;  /* 0x00005480070777ac */ /* 0x000ee20008000800 */
[----:B------:R-:W-:-:S05]  /*0fe0*/  CS2R.32 R87, SR_CgaSize ;  /* 0x0000000000577805 */ /* 0x000fca0000008a00 */
[----:B------:R-:W-:-:S05]  /*0ff0*/  IMAD R87, R87, -0xa0, RZ ;  /* 0xffffff6057577824 */ /* 0x000fca00078e02ff */
[----:B------:R-:W-:-:S14]  /*1000*/  R2UR UR59, R87 ;  /* 0x00000000573b72ca */ /* 0x000fdc00000e0000 */
[----:B------:R-:W3:Y:S01]  /*1010*/  LDCU UR59, c[0x0][UR59+0x2a0] ;  /* 0x000054003b3b77ac */ /* 0x000ee20008000800 */
[----:B------:R-:W3:Y:S01]  /*1020*/  S2UR UR8, SR_CgaCtaId ;  /* 0x00000000000879c3 */ /* 0x000ee20000008800 */
[----:B------:R-:W3:Y:S01]  /*1030*/  LDCU UR21, c[0x0][0xb24] ;  /* 0x00016480ff1577ac */ /* 0x000ee20008000800 */
[----:B------:R-:W3:Y:S01]  /*1040*/  LDCU UR42, c[0x0][0xb24] ;  /* 0x00016480ff2a77ac */ /* 0x000ee20008000800 */
[----:B-1----:R-:W-:Y:S01]  /*1050*/  I2FP.F32.U32 R3, UR16 ;  /* 0x0000001000037c45 */ /* 0x002fe20008201000 */
[----:B------:R-:W1:Y:S04]  /*1060*/  LDCU UR29, c[0x0][0xb30] ;  /* 0x00016600ff1d77ac */ /* 0x000e680008000800 */
[----:B--2---:R-:W-:Y:S01]  /*1070*/  FMUL R3, R3, UR5 ;  /* 0x0000000503037c20 */ /* 0x004fe20008400000 */
[----:B------:R-:W-:Y:S01]  /*1080*/  UMOV UR34, 0x5 ;  /* 0x0000000500227882 */ /* 0x000fe20000000000 */
[----:B----4-:R-:W-:-:S04]  /*1090*/  I2FP.F32.U32 R2, UR20 ;  /* 0x0000001400027c45 */ /* 0x010fc80008201000 */
[----:B------:R-:W2:Y:S01]  /*10a0*/  F2I.U32.TRUNC.NTZ R3, R3 ;  /* 0x0000000300037305 */ /* 0x000ea2000020f000 */
[----:B---3--:R-:W-:Y:S01]  /*10b0*/  FMUL R2, R2, UR4 ;  /* 0x0000000402027c20 */ /* 0x008fe20008400000 */
[----:B------:R-:W-:Y:S02]  /*10c0*/  ULOP3.LUT UR5, UR8, 0x2, URZ, 0xc0, !UPT ;  /* 0x0000000208057892 */ /* 0x000fe4000f8ec0ff */
[----:B------:R-:W-:-:S04]  /*10d0*/  ULOP3.LUT UR50, UR8, 0x1, URZ, 0xc0, !UPT ;  /* 0x0000000108327892 */ /* 0x000fc8000f8ec0ff */
[----:B------:R-:W3:Y:S01]  /*10e0*/  F2I.U32.TRUNC.NTZ R2, R2 ;  /* 0x0000000200027305 */ /* 0x000ee2000020f000 */
[----:B------:R-:W-:Y:S02]  /*10f0*/  UISETP.GT.U32.AND UP0, UPT, UR5, 0xffff, UPT ;  /* 0x0000ffff0500788c */ /* 0x000fe4000bf04070 */
[----:B------:R-:W-:Y:S02]  /*1100*/  UISETP.GT.U32.AND UP1, UPT, UR50, 0xffff, UPT ;  /* 0x0000ffff3200788c */ /* 0x000fe4000bf24070 */
[----:B------:R-:W-:Y:S01]  /*1110*/  USEL UR26, UR5, 0xffff, !UP0 ;  /* 0x0000ffff051a7887 */ /* 0x000fe2000c000000 */
[----:B--2---:R-:W-:Y:S01]  /*1120*/  R2UR UR4, R3 ;  /* 0x00000000030472ca */ /* 0x004fe200000e0000 */
[----:B------:R-:W-:Y:S02]  /*1130*/  USHF.R.U32.HI UR32, URZ, 0x1, UR8 ;  /* 0x00000001ff207899 */ /* 0x000fe40008011608 */
[----:B------:R-:W-:Y:S02]  /*1140*/  USHF.L.U32 UR31, UR8, 0xa, URZ ;  /* 0x0000000a081f7899 */ /* 0x000fe400080006ff */
[----:B------:R-:W-:-:S02]  /*1150*/  USHF.L.U32 UR30, UR8, 0xd, URZ ;  /* 0x0000000d081e7899 */ /* 0x000fc400080006ff */
[----:B------:R-:W-:Y:S01]  /*1160*/  USEL UR27, UR50, 0xffff, !UP1 ;  /* 0x0000ffff321b7887 */ /* 0x000fe2000c800000 */
[----:B---3--:R-:W-:Y:S02]  /*1170*/  R2UR UR6, R2 ;  /* 0x00000000020672ca */ /* 0x008fe400000e0000 */
[----:B------:R-:W-:-:S03]  /*1180*/  PRMT R2, RZ, 0x7610, R2 ;  /* 0x00007610ff027816 */ /* 0x000fc60000000002 */
[----:B------:R-:W-:-:S04]  /*1190*/  UIADD3 UR5, UPT, UPT, -UR4, URZ, URZ ;  /* 0x000000ff04057290 */ /* 0x000fc8000fffe1ff */
[----:B------:R-:W-:-:S04]  /*11a0*/  UIMAD UR59, UR59, UR5, UR16 ;  /* 0x000000053b3b72a4 */ /* 0x000fc8000f8e0210 */
[----:B------:R-:W-:-:S04]  /*11b0*/  UIADD3 UR4, UPT, UPT, -UR6, URZ, URZ ;  /* 0x000000ff06047290 */ /* 0x000fc8000fffe1ff */
[----:B------:R-:W-:-:S06]  /*11c0*/  UIMAD UR4, UR7, UR4, UR20 ;  /* 0x00000004070472a4 */ /* 0x000fcc000f8e0214 */
[----:B------:R-:W-:Y:S01]  /*11d0*/  IMAD.U32 R87, RZ, RZ, UR4 ;  /* 0x00000004ff577e24 */ /* 0x000fe2000f8e00ff */
[----:B-1----:R-:W-:Y:S06]  /*11e0*/  BRA.U UP4, `(.L_x_18) ;  /* 0x0000000104407547 */ /* 0x002fec000b800000 */
[----:B------:R-:W-:-:S13]  /*11f0*/  R2UR UR4, R87 ;  /* 0x00000000570472ca */ /* 0x000fda00000e0000 */
[----:B------:R-:W-:Y:S02]  /*1200*/  UISETP.NE.AND UP0, UPT, UR4, URZ, UPT ;  /* 0x000000ff0400728c */ /* 0x000fe4000bf05270 */
[----:B------:R-:W-:Y:S02]  /*1210*/  UISETP.NE.AND UP1, UPT, UR4, 0x1, UPT ;  /* 0x000000010400788c */ /* 0x000fe4000bf25270 */
[----:B------:R-:W-:Y:S02]  /*1220*/  UISETP.NE.AND UP2, UPT, UR59, URZ, UP0 ;  /* 0x000000ff3b00728c */ /* 0x000fe40008745270 */
[----:B------:R-:W-:Y:S02]  /*1230*/  USEL UR4, URZ, 0x2, UP0 ;  /* 0x00000002ff047887 */ /* 0x000fe40008000000 */
[----:B------:R-:W-:Y:S02]  /*1240*/  USEL UR8, URZ, 0x1, UP2 ;  /* 0x00000001ff087887 */ /* 0x000fe40009000000 */
[----:B------:R-:W-:-:S02]  /*1250*/  UISETP.NE.AND UP2, UPT, UR59, URZ, UPT ;  /* 0x000000ff3b00728c */ /* 0x000fc4000bf45270 */
[----:B------:R-:W-:Y:S02]  /*1260*/  USEL UR5, URZ, 0x4, UP1 ;  /* 0x00000004ff057887 */ /* 0x000fe40008800000 */
[----:B------:R-:W-:Y:S02]  /*1270*/  UISETP.NE.AND UP0, UPT, UR59, 0x1, UPT ;  /* 0x000000013b00788c */ /* 0x000fe4000bf05270 */
[----:B------:R-:W-:Y:S02]  /*1280*/  USEL UR6, URZ, 0x8, UP1 ;  /* 0x00000008ff067887 */ /* 0x000fe40008800000 */
[----:B------:R-:W-:Y:S02]  /*1290*/  USEL UR7, UR5, 0x4, UP2 ;  /* 0x0000000405077887 */ /* 0x000fe40009000000 */
[----:B------:R-:W-:Y:S02]  /*12a0*/  USEL UR4, UR4, 0x2, UP0 ;  /* 0x0000000204047887 */ /* 0x000fe40008000000 */
[----:B------:R-:W-:-:S02]  /*12b0*/  USEL UR5, UR6, 0x8, UP0 ;  /* 0x0000000806057887 */ /* 0x000fc40008000000 */
[----:B------:R-:W-:-:S04]  /*12c0*/  UIADD3 UR4, UPT, UPT, UR4, UR7, UR8 ;  /* 0x0000000704047290 */ /* 0x000fc8000fffe008 */
[----:B------:R-:W-:-:S06]  /*12d0*/  UIADD3 UR4, UPT, UPT, UR4, UR5, URZ ;  /* 0x0000000504047290 */ /* 0x000fcc000fffe0ff */
[----:B------:R-:W-:-:S07]  /*12e0*/  MOV R2, UR4 ;  /* 0x0000000400027c02 */ /* 0x000fce0008000f00 */
.L_x_18:
[----:B------:R-:W1:Y:S01]  /*12f0*/  S2UR UR36, SR_CTAID.Z ;  /* 0x00000000002479c3 */ /* 0x000e620000002700 */
[----:B------:R-:W-:Y:S01]  /*1300*/  UISETP.GE.AND UP0, UPT, UR21, 0x1, UPT ;  /* 0x000000011500788c */ /* 0x000fe2000bf06270 */
[----:B------:R-:W-:-:S08]  /*1310*/  UMOV UR33, 0x3 ;  /* 0x0000000300217882 */ /* 0x000fd00000000000 */
[----:B------:R-:W-:Y:S05]  /*1320*/  BRA.U !UP0, `(.L_x_19) ;  /* 0x0000000108d47547 */ /* 0x000fea000b800000 */
[----:B------:R-:W2:Y:S01]  /*1330*/  LDCU.128 UR12, c[0x0][0xb10] ;  /* 0x00016200ff0c77ac */ /* 0x000ea20008000c00 */
[----:B------:R-:W3:Y:S01]  /*1340*/  LDCU UR6, c[0x0][0x370] ;  /* 0x00006e00ff0677ac */ /* 0x000ee20008000800 */
[----:B------:R-:W4:Y:S01]  /*1350*/  LDCU UR5, c[0x0][0x374] ;  /* 0x00006e80ff0577ac */ /* 0x000f220008000800 */
[----:B------:R-:W1:Y:S01]  /*1360*/  LDCU UR28, c[0x0][0xb0c] ;  /* 0x00016180ff1c77ac */ /* 0x000e620008000800 */
[----:B------:R-:W1:Y:S01]  /*1370*/  LDCU UR4, c[0x0][0xb20] ;  /* 0x00016400ff0477ac */ /* 0x000e620008000800 */
[----:B------:R-:W1:Y:S01]  /*1380*/  LDCU.64 UR8, c[0x0][0xb28] ;  /* 0x00016500ff0877ac */ /* 0x000e620008000a00 */
[----:B--2---:R-:W-:Y:S02]  /*1390*/  UISETP.NE.AND UP0, UPT, UR14, 0x1, UPT ;  /* 0x000000010e00788c */ /* 0x004fe4000bf05270 */
[----:B----4-:R-:W-:Y:S02]  /*13a0*/  UIMAD.WIDE.U32 UR10, UR5, UR15, URZ ;  /* 0x0000000f050a72a5 */ /* 0x010fe4000f8e00ff */
[----:B---3--:R-:W-:-:S02]  /*13b0*/  UIMAD.WIDE.U32 UR22, UR6, UR12, URZ ;  /* 0x0000000c061672a5 */ /* 0x008fc4000f8e00ff */
[----:B-1----:R-:W-:Y:S02]  /*13c0*/  UISETP.NE.AND UP1, UPT, UR28, 0x1, UPT ;  /* 0x000000011c00788c */ /* 0x002fe4000bf25270 */
[----:B------:R-:W-:Y:S01]  /*13d0*/  UISETP.NE.AND UP2, UPT, UR21, 0x1, UPT ;  /* 0x000000011500788c */ /* 0x000fe2000bf45270 */
[----:B------:R-:W-:Y:S02]  /*13e0*/  UMOV UR10, UR11 ;  /* 0x0000000b000a7c82 */ /* 0x000fe40008000000 */
[----:B------:R-:W-:Y:S01]  /*13f0*/  UMOV UR22, UR23 ;  /* 0x0000001700167c82 */ /* 0x000fe20008000000 */
[----:B------:R-:W-:Y:S02]  /*1400*/  @UP0 USHF.R.U32.HI UR5, URZ, UR4, UR10 ;  /* 0x00000004ff050299 */ /* 0x000fe4000801160a */
[----:B------:R-:W-:Y:S02]  /*1410*/  UIMAD.WIDE.U32 UR24, UR20, UR15, URZ ;  /* 0x0000000f141872a5 */ /* 0x000fe4000f8e00ff */
[----:B------:R-:W-:-:S02]  /*1420*/  UIMAD.WIDE.U32 UR10, UR5, UR8, URZ ;  /* 0x00000008050a72a5 */ /* 0x000fc4000f8e00ff */
[----:B------:R-:W-:Y:S02]  /*1430*/  @UP1 USHF.R.U32.HI UR6, URZ, UR13, UR22 ;  /* 0x0000000dff061299 */ /* 0x000fe40008011616 */
[----:B------:R-:W-:Y:S02]  /*1440*/  UIMAD.WIDE.U32 UR18, UR16, UR12, URZ ;  /* 0x0000000c101272a5 */ /* 0x000fe4000f8e00ff */
[----:B------:R-:W-:Y:S01]  /*1450*/  UIMAD.WIDE.U32 UR22, UR6, UR8, URZ ;  /* 0x00000008061672a5 */ /* 0x000fe2000f8e00ff */
[----:B------:R-:W-:Y:S01]  /*1460*/  UMOV UR24, UR25 ;  /* 0x0000001900187c82 */ /* 0x000fe20008000000 */
[----:B------:R-:W-:Y:S01]  /*1470*/  UMOV UR10, UR11 ;  /* 0x0000000b000a7c82 */ /* 0x000fe20008000000 */
[----:B------:R-:W-:Y:S02]  /*1480*/  USHF.R.U32.HI UR24, URZ, UR4, UR24 ;  /* 0x00000004ff187299 */ /* 0x000fe40008011618 */
[----:B------:R-:W-:Y:S02]  /*1490*/  @UP2 USHF.R.U32.HI UR5, URZ, UR9, UR10 ;  /* 0x00000009ff052299 */ /* 0x000fe4000801160a */
[----:B------:R-:W-:Y:S01]  /*14a0*/  UMOV UR7, UR23 ;  /* 0x0000001700077c82 */ /* 0x000fe20008000000 */
[----:B------:R-:W-:Y:S01]  /*14b0*/  UMOV UR18, UR19 ;  /* 0x0000001300127c82 */ /* 0x000fe20008000000 */
[----:B------:R-:W-:-:S02]  /*14c0*/  @UP2 USHF.R.U32.HI UR6, URZ, UR9, UR7 ;  /* 0x00000009ff062299 */ /* 0x000fc40008011607 */
[----:B------:R-:W-:Y:S02]  /*14d0*/  USHF.R.U32.HI UR18, URZ, UR13, UR18 ;  /* 0x0000000dff127299 */ /* 0x000fe40008011612 */
[----:B------:R-:W-:Y:S02]  /*14e0*/  USEL UR4, UR20, UR24, !UP0 ;  /* 0x0000001814047287 */ /* 0x000fe4000c000000 */
[----:B------:R-:W-:Y:S02]  /*14f0*/  UIMAD UR7, UR5, UR21, URZ ;  /* 0x00000015050772a4 */ /* 0x000fe4000f8e02ff */
[----:B------:R-:W-:Y:S02]  /*1500*/  USEL UR5, UR16, UR18, !UP1 ;  /* 0x0000001210057287 */ /* 0x000fe4000c800000 */
[----:B------:R-:W-:Y:S02]  /*1510*/  UIMAD UR12, UR6, UR21, URZ ;  /* 0x00000015060c72a4 */ /* 0x000fe4000f8e02ff */
[----:B------:R-:W-:-:S02]  /*1520*/  UISETP.GE.AND UP0, UPT, UR4, UR7, UPT ;  /* 0x000000070400728c */ /* 0x000fc4000bf06270 */
[----:B------:R-:W-:Y:S02]  /*1530*/  UIMAD.WIDE.U32 UR10, UR4, UR8, URZ ;  /* 0x00000008040a72a5 */ /* 0x000fe4000f8e00ff */
[----:B------:R-:W-:Y:S02]  /*1540*/  UISETP.GE.OR UP0, UPT, UR5, UR12, UP0 ;  /* 0x0000000c0500728c */ /* 0x000fe40008706670 */
[----:B------:R-:W-:Y:S02]  /*1550*/  UIMAD.WIDE.U32 UR12, UR5, UR8, URZ ;  /* 0x00000008050c72a5 */ /* 0x000fe4000f8e00ff */
[----:B------:R-:W-:Y:S01]  /*1560*/  UIADD3 UR10, UPT, UPT, -UR4, URZ, URZ ;  /* 0x000000ff040a7290 */ /* 0x000fe2000fffe1ff */
[----:B------:R-:W-:Y:S01]  /*1570*/  UMOV UR8, UR11 ;  /* 0x0000000b00087c82 */ /* 0x000fe20008000000 */
[----:B------:R-:W-:Y:S02]  /*1580*/  UIADD3 UR11, UPT, UPT, -UR5, URZ, URZ ;  /* 0x000000ff050b7290 */ /* 0x000fe4000fffe1ff */
[----:B------:R-:W-:-:S03]  /*1590*/  USHF.R.U32.HI UR8, URZ, UR9, UR8 ;  /* 0x00000009ff087299 */ /* 0x000fc60008011608 */
[----:B------:R-:W-:Y:S01]  /*15a0*/  @!UP0 UMOV UR7, UR13 ;  /* 0x0000000d00078c82 */ /* 0x000fe20008000000 */
[----:B------:R-:W-:Y:S02]  /*15b0*/  UIMAD UR20, UR14, UR10, UR20 ;  /* 0x0000000a0e1472a4 */ /* 0x000fe4000f8e0214 */
[----:B------:R-:W-:Y:S02]  /*15c0*/  USEL UR8, UR4, UR8, !UP2 ;  /* 0x0000000804087287 */ /* 0x000fe4000d000000 */
[----:B------:R-:W-:Y:S02]  /*15d0*/  @!UP0 USHF.R.U32.HI UR7, URZ, UR9, UR7 ;  /* 0x00000009ff078299 */ /* 0x000fe40008011607 */
[----:B------:R-:W-:Y:S02]  /*15e0*/  UIADD3 UR9, UPT, UPT, -UR8, URZ, URZ ;  /* 0x000000ff08097290 */ /* 0x000fe4000fffe1ff */
[----:B------:R-:W-:Y:S02]  /*15f0*/  @!UP0 USEL UR7, UR5, UR7, !UP2 ;  /* 0x0000000705078287 */ /* 0x000fe4000d000000 */
[----:B------:R-:W-:-:S02]  /*1600*/  UIMAD UR9, UR21, UR9, UR4 ;  /* 0x00000009150972a4 */ /* 0x000fc4000f8e0204 */
[----:B------:R-:W-:Y:S02]  /*1610*/  @!UP0 UIADD3 UR8, UPT, UPT, UR8, -UR7, URZ ;  /* 0x8000000708088290 */ /* 0x000fe4000fffe0ff */
[----:B------:R-:W-:Y:S02]  /*1620*/  @!UP0 UIMAD UR6, UR9, UR6, UR7 ;  /* 0x00000006090682a4 */ /* 0x000fe4000f8e0207 */
[----:B------:R-:W-:Y:S02]  /*1630*/  @!UP0 UIMAD UR4, UR8, UR21, UR5 ;  /* 0x00000015080482a4 */ /* 0x000fe4000f8e0205 */
[----:B------:R-:W-:Y:S02]  /*1640*/  UIMAD UR16, UR28, UR11, UR16 ;  /* 0x0000000b1c1072a4 */ /* 0x000fe4000f8e0210 */
[----:B------:R-:W-:Y:S01]  /*1650*/  UIMAD UR20, UR4, UR14, UR20 ;  /* 0x0000000e041472a4 */ /* 0x000fe2000f8e0214 */
[----:B------:R-:W-:Y:S02]  /*1660*/  @!UP0 UMOV UR5, UR6 ;  /* 0x0000000600058c82 */ /* 0x000fe40008000000 */
[----:B------:R-:W-:-:S12]  /*1670*/  UIMAD UR16, UR5, UR28, UR16 ;  /* 0x0000001c051072a4 */ /* 0x000fd8000f8e0210 */
.L_x_19:
[----:B------:R-:W-:Y:S02]  /*1680*/  UISETP.NE.AND UP1, UPT, UR29, 0x1, UPT ;  /* 0x000000011d00788c */ /* 0x000fe4000bf25270 */
[----:B------:R-:W-:Y:S02]  /*1690*/  ULOP3.LUT UR27, UR27, 0xffff, URZ, 0xc0, !UPT ;  /* 0x0000ffff1b1b7892 */ /* 0x000fe4000f8ec0ff */
[----:B------:R-:W-:Y:S02]  /*16a0*/  ULOP3.LUT UR26, UR26, 0xffff, URZ, 0xc0, !UPT ;  /* 0x0000ffff1a1a7892 */ /* 0x000fe4000f8ec0ff */
[----:B------:R-:W-:Y:S02]  /*16b0*/  UISETP.NE.AND UP0, UPT, UR17, 0x2, UPT ;  /* 0x000000021100788c */ /* 0x000fe4000bf05270 */
[----:B------:R-:W-:Y:S02]  /*16c0*/  ULOP3.LUT UR31, UR31, 0x800, URZ, 0xc0, !UPT ;  /* 0x000008001f1f7892 */ /* 0x000fe4000f8ec0ff */
[----:B------:R-:W-:-:S02]  /*16d0*/  ULOP3.LUT UR30, UR30, 0x2000, URZ, 0xc0, !UPT ;  /* 0x000020001e1e7892 */ /* 0x000fc4000f8ec0ff */
[----:B------:R-:W-:Y:S02]  /*16e0*/  USHF.L.U32 UR27, UR34, UR27, URZ ;  /* 0x0000001b221b7299 */ /* 0x000fe400080006ff */
[----:B------:R-:W-:Y:S01]  /*16f0*/  USHF.L.U32 UR26, UR33, UR26, URZ ;  /* 0x0000001a211a7299 */ /* 0x000fe200080006ff */
[----:B------:R-:W-:Y:S11]  /*1700*/  BRA.U UP1, `(.L_x_20) ;  /* 0x0000000101447547 */ /* 0x000ff6000b800000 */
[----:B------:R-:W2:Y:S01]  /*1710*/  LDCU.128 UR8, c[0x0][0xb10] ;  /* 0x00016200ff0877ac */ /* 0x000ea20008000c00 */
[----:B------:R-:W3:Y:S01]  /*1720*/  LDCU UR12, c[0x0][0xb0c] ;  /* 0x00016180ff0c77ac */ /* 0x000ee20008000800 */
[----:B------:R-:W4:Y:S01]  /*1730*/  LDCU UR13, c[0x0][0xb20] ;  /* 0x00016400ff0d77ac */ /* 0x000f220008000800 */
[----:B--2---:R-:W-:Y:S02]  /*1740*/  UIMAD.WIDE.U32 UR6, UR16, UR8, URZ ;  /* 0x00000008100672a5 */ /* 0x004fe4000f8e00ff */
[----:B------:R-:W-:Y:S02]  /*1750*/  UIMAD.WIDE.U32 UR4, UR20, UR11, URZ ;  /* 0x0000000b140472a5 */ /* 0x000fe4000f8e00ff */
[----:B---3--:R-:W-:Y:S02]  /*1760*/  UISETP.NE.AND UP2, UPT, UR12, 0x1, UPT ;  /* 0x000000010c00788c */ /* 0x008fe4000bf45270 */
[----:B------:R-:W-:Y:S01]  /*1770*/  UISETP.NE.AND UP1, UPT, UR10, 0x1, UPT ;  /* 0x000000010a00788c */ /* 0x000fe2000bf25270 */
[----:B------:R-:W-:-:S02]  /*1780*/  UMOV UR6, UR7 ;  /* 0x0000000700067c82 */ /* 0x000fc40008000000 */
[----:B------:R-:W-:Y:S01]  /*1790*/  UMOV UR4, UR5 ;  /* 0x0000000500047c82 */ /* 0x000fe20008000000 */
[----:B------:R-:W-:Y:S02]  /*17a0*/  USHF.R.U32.HI UR6, URZ, UR9, UR6 ;  /* 0x00000009ff067299 */ /* 0x000fe40008011606 */
[----:B----4-:R-:W-:Y:S02]  /*17b0*/  USHF.R.U32.HI UR4, URZ, UR13, UR4 ;  /* 0x0000000dff047299 */ /* 0x010fe40008011604 */
[----:B------:R-:W-:Y:S02]  /*17c0*/  USEL UR5, UR16, UR6, !UP2 ;  /* 0x0000000610057287 */ /* 0x000fe4000d000000 */
[----:B------:R-:W-:-:S04]  /*17d0*/  USEL UR4, UR20, UR4, !UP1 ;  /* 0x0000000414047287 */ /* 0x000fc8000c800000 */
[----:B------:R-:W-:Y:S02]  /*17e0*/  UIADD3 UR6, UPT, UPT, UR5, -UR4, URZ ;  /* 0x8000000405067290 */ /* 0x000fe4000fffe0ff */
[----:B------:R-:W-:Y:S02]  /*17f0*/  UIADD3 UR4, UPT, UPT, -UR5, UR4, URZ ;  /* 0x0000000405047290 */ /* 0x000fe4000fffe1ff */
[----:B------:R-:W-:Y:S02]  /*1800*/  UIMAD UR20, UR6, UR10, UR20 ;  /* 0x0000000a061472a4 */ /* 0x000fe4000f8e0214 */
[----:B------:R-:W-:-:S12]  /*1810*/  UIMAD UR16, UR4, UR12, UR16 ;  /* 0x0000000c041072a4 */ /* 0x000fd8000f8e0210 */
.L_x_20:
[----:B------:R-:W-:Y:S05]  /*1820*/  BRA.U !UP5, `(.L_x_21) ;  /* 0x000000010d0c7547 */ /* 0x000fea000b800000 */
[----:B------:R-:W-:Y:S01]  /*1830*/  UCGABAR_WAIT ;  /* 0x0000000000007dc7 */ /* 0x000fe20008000000 */
[----:B------:R-:W-:Y:S01]  /*1840*/  CCTL.IVALL ;  /* 0x00000000ff00798f */ /* 0x000fe20002000000 */
[----:B------:R-:W-:Y:S05]  /*1850*/  BRA `(.L_x_22) ;  /* 0x0000000000047947 */ /* 0x000fea0003800000 */
.L_x_21:
[----:B------:R-:W-:Y:S06]  /*1860*/  BAR.SYNC.DEFER_BLOCKING 0x0 ;  /* 0x0000000000007b1d */ /* 0x000fec0000010000 */
.L_x_22:
[----:B------:R-:W-:Y:S05]  /*1870*/  BRA.U UP0, `(.L_x_23) ;  /* 0x0000001500a07547 */ /* 0x000fea000b800000 */
[----:B------:R-:W2:Y:S01]  /*1880*/  LDCU UR7, c[0x0][0x38c] ;  /* 0x00007180ff0777ac */ /* 0x000ea20008000800 */
[----:B------:R-:W3:Y:S01]  /*1890*/  S2UR UR8, SR_CgaCtaId ;  /* 0x00000000000879c3 */ /* 0x000ee20000008800 */
[----:B------:R-:W-:Y:S01]  /*18a0*/  PLOP3.LUT P1, PT, PT, PT, UP3, 0x80, 0x8 ;  /* 0x000000000008781c */ /* 0x000fe20003f2f038 */
[----:B------:R-:W-:Y:S01]  /*18b0*/  IMAD.MOV.U32 R12, RZ, RZ, 0x1 ;  /* 0x00000001ff0c7424 */ /* 0x000fe200078e00ff */
[----:B------:R-:W-:Y:S01]  /*18c0*/  UMOV UR21, 0x400 ;  /* 0x0000040000157882 */ /* 0x000fe20000000000 */
[----:B------:R-:W-:Y:S01]  /*18d0*/  USHF.L.U32 UR5, UR32, 0x5, URZ ;  /* 0x0000000520057899 */ /* 0x000fe200080006ff */
[----:B------:R-:W-:Y:S01]  /*18e0*/  ISETP.EQ.OR P2, PT, R0, RZ, P3 ;  /* 0x000000ff0000720c */ /* 0x000fe20001f42670 */
[----:B------:R-:W-:Y:S01]  /*18f0*/  UISETP.NE.AND UP1, UPT, UR17, URZ, UPT ;  /* 0x000000ff1100728c */ /* 0x000fe2000bf25270 */
[----:B------:R-:W-:Y:S02]  /*1900*/  PLOP3.LUT P1, PT, P1, PT, PT, 0x8, 0x80 ;  /* 0x000000000080781c */ /* 0x000fe40000f2e170 */
[----:B------:R-:W-:Y:S01]  /*1910*/  CS2R R10, SRZ ;  /* 0x00000000000a7805 */ /* 0x000fe2000001ff00 */
[----:B------:R-:W-:Y:S01]  /*1920*/  IMAD.MOV.U32 R9, RZ, RZ, RZ ;  /* 0x000000ffff097224 */ /* 0x000fe200078e00ff */
[----:B------:R-:W4:Y:S01]  /*1930*/  LDCU UR43, c[0x0][0x370] ;  /* 0x00006e00ff2b77ac */ /* 0x000f220008000800 */
[----:B------:R-:W-:Y:S01]  /*1940*/  IMAD.MOV.U32 R8, RZ, RZ, 0x1 ;  /* 0x00000001ff087424 */ /* 0x000fe200078e00ff */
[----:B------:R-:W1:Y:S01]  /*1950*/  LDCU.64 UR28, c[0x0][0x348] ;  /* 0x00006900ff1c77ac */ /* 0x000e620008000a00 */
[----:B--2---:R-:W-:-:S02]  /*1960*/  UIADD3 UR6, UPT, UPT, UR7, 0x3f, URZ ;  /* 0x0000003f07067890 */ /* 0x004fc4000fffe0ff */
[----:B------:R-:W-:Y:S02]  /*1970*/  UIADD3 UR49, UPT, UPT, UR7, 0x7e, URZ ;  /* 0x0000007e07317890 */ /* 0x000fe4000fffe0ff */
[----:B------:R-:W-:Y:S02]  /*1980*/  USHF.R.S32.HI UR4, URZ, 0x1f, UR6 ;  /* 0x0000001fff047899 */ /* 0x000fe40008011406 */
[----:B---3--:R-:W-:Y:S02]  /*1990*/  ULEA UR21, UR8, UR21, 0x18 ;  /* 0x0000001508157291 */ /* 0x008fe4000f8ec0ff */
[----:B------:R-:W-:Y:S02]  /*19a0*/  ULEA.HI UR4, UR4, UR6, URZ, 0x6 ;  /* 0x0000000604047291 */ /* 0x000fe4000f8f30ff */
[----:B------:R-:W-:Y:S02]  /*19b0*/  UIADD3 UR6, UPT, UPT, UR7, -0x1, URZ ;  /* 0xffffffff07067890 */ /* 0x000fe4000fffe0ff */
[----:B------:R-:W-:-:S02]  /*19c0*/  USHF.R.S32.HI UR45, URZ, 0x6, UR4 ;  /* 0x00000006ff2d7899 */ /* 0x000fc40008011404 */
[----:B------:R-:W-:Y:S02]  /*19d0*/  UISETP.GE.U32.AND UP2, UPT, UR6, -0x7f, UPT ;  /* 0xffffff810600788c */ /* 0x000fe4000bf46070 */
[----:B------:R-:W-:Y:S01]  /*19e0*/  UISETP.LT.U32.AND UP0, UPT, UR45, 0xa, UPT ;  /* 0x0000000a2d00788c */ /* 0x000fe2000bf01070 */
[----:B------:R-:W2:Y:S03]  /*19f0*/  LDCU UR41, c[0x0][0x374] ;  /* 0x00006e80ff2977ac */ /* 0x000ea60008000800 */
[----:B------:R-:W-:Y:S02]  /*1a00*/  USEL UR44, UR45, 0xa, UP0 ;  /* 0x0000000a2d2c7887 */ /* 0x000fe40008000000 */
[----:B------:R-:W-:Y:S02]  /*1a10*/  ULOP3.LUT UR46, UR5, 0x20, URZ, 0xe2, !UPT ;  /* 0x00000020052e7892 */ /* 0x000fe4000f8ee2ff */
[----:B------:R-:W-:-:S02]  /*1a20*/  UIADD3 UR24, UPT, UPT, UR44, -0x1, URZ ;  /* 0xffffffff2c187890 */ /* 0x000fc4000fffe0ff */
[----:B------:R-:W-:Y:S02]  /*1a30*/  @UP2 UIADD3 UR24, UPT, UPT, UR44, URZ, URZ ;  /* 0x000000ff2c182290 */ /* 0x000fe4000fffe0ff */
[----:B------:R-:W-:Y:S02]  /*1a40*/  USEL UR25, UR48, 0x2, UP1 ;  /* 0x0000000230197887 */ /* 0x000fe40008800000 */
[----:B------:R-:W-:Y:S02]  /*1a50*/  UIADD3 UR38, UPT, UPT, UR21, 0x6400, UR31 ;  /* 0x0000640015267890 */ /* 0x000fe4000fffe01f */
[----:B------:R-:W-:Y:S02]  /*1a60*/  UIADD3 UR37, UPT, UPT, UR21, 0x10400, UR30 ;  /* 0x0001040015257890 */ /* 0x000fe4000fffe01e */
[----:B------:R-:W-:Y:S02]  /*1a70*/  UIADD3 UR47, UPT, UPT, UR45, -UR44, URZ ;  /* 0x8000002c2d2f7290 */ /* 0x000fe4000fffe0ff */
[----:B------:R-:W-:Y:S01]  /*1a80*/  UIADD3 UR24, UPT, UPT, UR24, 0x1, URZ ;  /* 0x0000000118187890 */ /* 0x000fe2000fffe0ff */
[----:B-12-4-:R-:W-:-:S11]  /*1a90*/  UMOV UR7, URZ ;  /* 0x000000ff00077c82 */ /* 0x016fd60008000000 */
.L_x_43:
[----:B-1----:R-:W1:Y:S02]  /*1aa0*/  S2UR UR4, SR_CgaCtaId ;  /* 0x00000000000479c3 */ /* 0x002e640000008800 */
[----:B-1----:R-:W-:-:S09]  /*1ab0*/  UISETP.NE.AND UP0, UPT, UR4, URZ, UPT ;  /* 0x000000ff0400728c */ /* 0x002fd2000bf05270 */
[----:B------:R-:W-:Y:S05]  /*1ac0*/  BRA.U UP0, `(.L_x_24) ;  /* 0x0000000100287547 */ /* 0x000fea000b800000 */
[----:B------:R-:W-:Y:S02]  /*1ad0*/  LEA R0, R9, UR21, 0x3 ;  /* 0x0000001509007c11 */ /* 0x000fe4000f8e18ff */
[----:B------:R-:W-:-:S04]  /*1ae0*/  SHF.L.U32 R3, R8, 0x1f, RZ ;  /* 0x0000001f08037819 */ /* 0x000fc800000006ff */
[----:B------:R-:W1:Y:S02]  /*1af0*/  SYNCS.PHASECHK.TRANS64.TRYWAIT P0, [R0+URZ+0x160], R3 ;  /* 0x00016003000075a7 */ /* 0x000e6400080011ff */
[----:B-1----:R-:W-:Y:S05]  /*1b00*/  @!P0 BRA `(.L_x_25) ;  /* 0x0000008000348947 */ /* 0x002fea0003800000 */
.L_x_139:
[----:B------:R2:W-:Y:S01]  /*1b10*/  SYNCS.ARRIVE.TRANS64.A1T0 RZ, [R0+URZ+0x150], RZ ;  /* 0x000150ff00ff79a7 */ /* 0x0005e200081000ff */
[----:B------:R-:W-:-:S05]  /*1b20*/  VIADD R9, R9, 0x1 ;  /* 0x0000000109097836 */ /* 0x000fca0000000000 */
[----:B------:R-:W-:-:S04]  /*1b30*/  ISETP.NE.AND P0, PT, R9, 0x2, PT ;  /* 0x000000020900780c */ /* 0x000fc80003f05270 */
[----:B-1----:R-:W-:Y:S02]  /*1b40*/  SEL R3, RZ, 0x1, P0 ;  /* 0x00000001ff037807 */ /* 0x002fe40000000000 */
[----:B------:R-:W-:Y:S02]  /*1b50*/  SEL R9, R9, RZ, P0 ;  /* 0x000000ff09097207 */ /* 0x000fe40000000000 */
[----:B------:R-:W-:-:S07]  /*1b60*/  LOP3.LUT R8, R8, R3, RZ, 0x3c, !PT ;  /* 0x0000000308087212 */ /* 0x000fce00078e3cff */
.L_x_24:
[----:B------:R-:W-:Y:S01]  /*1b70*/  ULEA UR4, UR7, UR21, 0x3 ;  /* 0x0000001507047291 */ /* 0x000fe2000f8e18ff */
[----:B--2---:R-:W-:Y:S01]  /*1b80*/  SHF.L.U32 R0, R12, 0x1f, RZ ;  /* 0x0000001f0c007819 */ /* 0x004fe200000006ff */
[----:B------:R-:W-:Y:S02]  /*1b90*/  UISETP.GE.U32.AND UP0, UPT, UR49, 0x7f, UPT ;  /* 0x0000007f3100788c */ /* 0x000fe4000bf06070 */
[----:B------:R-:W-:Y:S02]  /*1ba0*/  ULEA UR11, UR20, UR50, 0x1 ;  /* 0x00000032140b7291 */ /* 0x000fe4000f8e08ff */
[----:B------:R-:W-:Y:S02]  /*1bb0*/  ULEA UR35, UR16, UR46, 0x6 ;  /* 0x0000002e10237291 */ /* 0x000fe4000f8e30ff */
[----:B------:R-:W-:Y:S01]  /*1bc0*/  USHF.L.U32 UR11, UR11, 0x7, URZ ;  /* 0x000000070b0b7899 */ /* 0x000fe200080006ff */
[----:B------:R1:W2:Y:S01]  /*1bd0*/  SYNCS.PHASECHK.TRANS64.TRYWAIT P0, [UR4+0x50], R0 ;  /* 0x00005000ff0075a7 */ /* 0x0002a20008001104 */
[----:B------:R-:W-:Y:S01]  /*1be0*/  UMOV UR6, URZ ;  /* 0x000000ff00067c82 */ /* 0x000fe20008000000 */
[----:B------:R-:W-:Y:S09]  /*1bf0*/  BRA.U !UP0, `(.L_x_26) ;  /* 0x0000000108c07547 */ /* 0x000ff2000b800000 */
[----:B------:R-:W-:Y:S01]  /*1c00*/  UMOV UR13, URZ ;  /* 0x000000ff000d7c82 */ /* 0x000fe20008000000 */
[----:B------:R-:W-:-:S05]  /*1c10*/  UMOV UR4, UR7 ;  /* 0x0000000700047c82 */ /* 0x000fca0008000000 */
.L_x_32:
[----:B------:R-:W-:Y:S01]  /*1c20*/  ULEA UR33, UR4, UR21, 0x3 ;  /* 0x0000001504217291 */ /* 0x000fe2000f8e18ff */
[----:B--2---:R-:W-:Y:S01]  /*1c30*/  @!P3 MOV R2, 0x5000 ;  /* 0x000050000002b802 */ /* 0x004fe20000000f00 */
[----:B--2-4-:R-:W-:Y:S10]  /*1c40*/  @P0 BRA `(.L_x_27) ;  /* 0x00000000000c0947 */ /* 0x014ff40003800000 */
[----:B------:R-:W-:-:S04]  /*1c50*/  SHF.L.U32 R3, R12, 0x1f, RZ ;  /* 0x0000001f0c037819 */ /* 0x000fc800000006ff */
[----:B------:R-:W2:Y:S02]  /*1c60*/  SYNCS.PHASECHK.TRANS64.TRYWAIT P0, [UR33+0x50], R3 ;  /* 0x00005003ff0075a7 */ /* 0x000ea40008001121 */
[----:B--2---:R-:W-:Y:S05]  /*1c70*/  @!P0 BRA `(.L_x_28) ;  /* 0x0000007c00ec8947 */ /* 0x004fea0003800000 */
.L_x_27:
[----:B------:R2:W-:Y:S01]  /*1c80*/  @!P3 SYNCS.ARRIVE.TRANS64 RZ, [UR33], R2 ;  /* 0x00000002ffffb9a7 */ /* 0x0005e20008000021 */
[----:B------:R-:W-:-:S04]  /*1c90*/  ULOP3.LUT UR5, UR25, 0x2, URZ, 0xfc, !UPT ;  /* 0x0000000219057892 */ /* 0x000fc8000f8efcff */
[----:B------:R-:W-:-:S09]  /*1ca0*/  UISETP.NE.AND UP0, UPT, UR5, 0x2, UPT ;  /* 0x000000020500788c */ /* 0x000fd2000bf05270 */
[----:B------:R-:W-:Y:S05]  /*1cb0*/  BRA.U UP0, `(.L_x_29) ;  /* 0x0000000100047547 */ /* 0x000fea000b800000 */
[----:B------:R-:W-:Y:S05]  /*1cc0*/  BPT.TRAP 0x1 ;  /* 0x000000040000795c */ /* 0x000fea0000300000 */
.L_x_29:
[----:B------:R-:W-:Y:S04]  /*1cd0*/  BSSY.RECONVERGENT B0, `(.L_x_30) ;  /* 0x0000003000007945 */ /* 0x000fe80003800200 */
[----:B------:R-:W-:Y:S05]  /*1ce0*/  @P2 BRA `(.L_x_31) ;  /* 0x0000000000042947 */ /* 0x000fea0003800000 */
[----:B------:R-:W-:Y:S05]  /*1cf0*/  BPT.TRAP 0x1 ;  /* 0x000000040000795c */ /* 0x000fea0000300000 */
.L_x_31:
[----:B------:R-:W-:Y:S05]  /*1d00*/  BSYNC.RECONVERGENT B0 ;  /* 0x0000000000007941 */ /* 0x000fea0003800200 */
.L_x_30:
[----:B------:R-:W-:Y:S02]  /*1d10*/  UIADD3 UR5, UPT, UPT, UR4, 0x1, URZ ;  /* 0x0000000104057890 */ /* 0x000fe4000fffe0ff */
[----:B------:R-:W-:Y:S02]  /*1d20*/  ULEA UR32, UR4, UR31, 0xc ;  /* 0x0000001f04207291 */ /* 0x000fe4000f8e60ff */
[----:B------:R-:W-:Y:S02]  /*1d30*/  UISETP.NE.AND UP0, UPT, UR5, 0xa, UPT ;  /* 0x0000000a0500788c */ /* 0x000fe4000bf05270 */
[----:B------:R-:W-:Y:S02]  /*1d40*/  ULEA UR8, UR4, UR30, 0xe ;  /* 0x0000001e04087291 */ /* 0x000fe4000f8e70ff */
[----:B------:R-:W-:Y:S02]  /*1d50*/  USEL UR6, URZ, 0x1, UP0 ;  /* 0x00000001ff067887 */ /* 0x000fe40008000000 */
[----:B------:R-:W-:-:S02]  /*1d60*/  USEL UR7, UR5, URZ, UP0 ;  /* 0x000000ff05077287 */ /* 0x000fc40008000000 */
[----:B------:R-:W-:Y:S02]  /*1d70*/  UIADD3 UR4, UP0, UPT, UR28, 0x180, URZ ;  /* 0x000001801c047890 */ /* 0x000fe4000ff1e0ff */
[----:B------:R-:W-:Y:S01]  /*1d80*/  ULEA UR5, UR7, UR21, 0x3 ;  /* 0x0000001507057291 */ /* 0x000fe2000f8e18ff */
[----:B------:R-:W-:Y:S01]  /*1d90*/  LOP3.LUT R12, R12, UR6, RZ, 0x3c, !PT ;  /* 0x000000060c0c7c12 */ /* 0x000fe2000f8e3cff */
[----:B------:R-:W-:Y:S02]  /*1da0*/  USHF.L.U32 UR34, UR13, 0x6, URZ ;  /* 0x000000060d227899 */ /* 0x000fe400080006ff */
[----:B------:R-:W-:Y:S01]  /*1db0*/  UIADD3 UR13, UPT, UPT, UR13, 0x1, URZ ;  /* 0x000000010d0d7890 */ /* 0x000fe2000fffe0ff */
[----:B-1----:R-:W-:Y:S01]  /*1dc0*/  SHF.L.U32 R0, R12, 0x1f, RZ ;  /* 0x0000001f0c007819 */ /* 0x002fe200000006ff */
[----:B------:R-:W-:Y:S02]  /*1dd0*/  UIADD3 UR14, UP1, UPT, UR28, 0x80, URZ ;  /* 0x000000801c0e7890 */ /* 0x000fe4000ff3e0ff */
[----:B------:R-:W-:Y:S01]  /*1de0*/  UIADD3 UR32, UPT, UPT, UR21, 0x6400, UR32 ;  /* 0x0000640015207890 */ /* 0x000fe2000fffe020 */
[----:B------:R3:W4:Y:S01]  /*1df0*/  SYNCS.PHASECHK.TRANS64.TRYWAIT P0, [UR5+0x50], R0 ;  /* 0x00005000ff0075a7 */ /* 0x0007220008001105 */
[----:B------:R-:W-:-:S02]  /*1e00*/  UIADD3.X UR5, UPT, UPT, URZ, UR29, URZ, UP0, !UPT ;  /* 0x0000001dff057290 */ /* 0x000fc400087fe4ff */
[----:B------:R-:W-:Y:S02]  /*1e10*/  UISETP.NE.AND UP0, UPT, UR13, UR24, UPT ;  /* 0x000000180d00728c */ /* 0x000fe4000bf05270 */
[----:B------:R-:W-:Y:S02]  /*1e20*/  UIADD3.X UR15, UPT, UPT, URZ, UR29, URZ, UP1, !UPT ;  /* 0x0000001dff0f7290 */ /* 0x000fe40008ffe4ff */
[----:B------:R-:W-:Y:S02]  /*1e30*/  UPRMT UR16, URZ, 0x5410, UR27 ;  /* 0x00005410ff107896 */ /* 0x000fe4000800001b */
[----:B------:R-:W-:Y:S02]  /*1e40*/  UIADD3 UR8, UPT, UPT, UR21, 0x10400, UR8 ;  /* 0x0001040015087890 */ /* 0x000fe4000fffe008 */
[----:B------:R-:W-:Y:S01]  /*1e50*/  UPRMT UR6, URZ, 0x5410, UR26 ;  /* 0x00005410ff067896 */ /* 0x000fe2000800001a */
[----:B------:R-:W-:Y:S01]  /*1e60*/  UMOV UR18, 0x0 ;  /* 0x0000000000127882 */ /* 0x000fe20000000000 */
[----:B------:R-:W-:Y:S01]  /*1e70*/  UMOV UR19, 0x10000000 ;  /* 0x1000000000137882 */ /* 0x000fe20000000000 */
[----:B------:R-:W-:Y:S01]  /*1e80*/  UMOV UR12, UR36 ;  /* 0x00000024000c7c82 */ /* 0x000fe20008000000 */
[----:B------:R-:W-:Y:S01]  /*1e90*/  UMOV UR9, UR33 ;  /* 0x0000002100097c82 */ /* 0x000fe20008000000 */
[----:B------:R-:W-:Y:S01]  /*1ea0*/  UMOV UR10, UR34 ;  /* 0x00000022000a7c82 */ /* 0x000fe20008000000 */
[----:B------:R-:W-:Y:S03]  /*1eb0*/  UTMALDG.3D.MULTICAST [UR32], [UR14], UR16, desc[UR18] ;  /* 0x000012200e0073b4 */ /* 0x000fe60008011810 */
[----:B------:R1:W-:Y:S02]  /*1ec0*/  UTMALDG.3D.MULTICAST [UR8], [UR4], UR6, desc[UR18] ;  /* 0x00001208040073b4 */ /* 0x0003e40008011806 */
[----:B-1----:R-:W-:Y:S01]  /*1ed0*/  UMOV UR6, UR24 ;  /* 0x0000001800067c82 */ /* 0x002fe20008000000 */
[----:B------:R-:W-:Y:S01]  /*1ee0*/  UMOV UR4, UR7 ;  /* 0x0000000700047c82 */ /* 0x000fe20008000000 */
[----:B---3--:R-:W-:Y:S05]  /*1ef0*/  BRA.U UP0, `(.L_x_32) ;  /* 0xfffffffd00487547 */ /* 0x008fea000b83ffff */
.L_x_26:
[----:B------:R-:W-:Y:S01]  /*1f00*/  ULEA UR4, UR7, UR21, 0x3 ;  /* 0x0000001507047291 */ /* 0x000fe2000f8e18ff */
[----:B-1----:R-:W-:Y:S01]  /*1f10*/  SHF.L.U32 R0, R12, 0x1f, RZ ;  /* 0x0000001f0c007819 */ /* 0x002fe200000006ff */
[----:B------:R-:W-:Y:S01]  /*1f20*/  @!P1 SYNCS.ARRIVE.TRANS64.A1T0 RZ, [UR21+0xe8], RZ ;  /* 0x0000e8ffffff99a7 */ /* 0x000fe20008100015 */
[----:B------:R-:W-:-:S06]  /*1f30*/  UISETP.GT.AND UP0, UPT, UR45, UR44, UPT ;  /* 0x0000002c2d00728c */ /* 0x000fcc000bf04270 */
[----:B--2-4-:R1:W2:Y:S03]  /*1f40*/  SYNCS.PHASECHK.TRANS64.TRYWAIT P0, [UR4+0x50], R0 ;  /* 0x00005000ff0075a7 */ /* 0x0142a60008001104 */
[----:B------:R-:W-:Y:S05]  /*1f50*/  BRA.U !UP0, `(.L_x_33) ;  /* 0x0000000108bc7547 */ /* 0x000fea000b800000 */
[----:B------:R-:W-:Y:S01]  /*1f60*/  UIADD3 UR13, UPT, UPT, UR47, UR6, URZ ;  /* 0x000000062f0d7290 */ /* 0x000fe2000fffe0ff */
[----:B------:R-:W-:-:S11]  /*1f70*/  UMOV UR4, UR7 ;  /* 0x0000000700047c82 */ /* 0x000fd60008000000 */
.L_x_39:
[----:B------:R-:W-:Y:S01]  /*1f80*/  ULEA UR17, UR4, UR21, 0x3 ;  /* 0x0000001504117291 */ /* 0x000fe2000f8e18ff */
[----:B--2---:R-:W-:Y:S01]  /*1f90*/  @!P3 MOV R2, 0x5000 ;  /* 0x000050000002b802 */ /* 0x004fe20000000f00 */
[----:B--2-4-:R-:W-:Y:S10]  /*1fa0*/  @P0 BRA `(.L_x_34) ;  /* 0x00000000000c0947 */ /* 0x014ff40003800000 */
[----:B------:R-:W-:-:S04]  /*1fb0*/  SHF.L.U32 R3, R12, 0x1f, RZ ;  /* 0x0000001f0c037819 */ /* 0x000fc800000006ff */
[----:B------:R-:W2:Y:S02]  /*1fc0*/  SYNCS.PHASECHK.TRANS64.TRYWAIT P0, [UR17+0x50], R3 ;  /* 0x00005003ff0075a7 */ /* 0x000ea40008001111 */
[----:B--2---:R-:W-:Y:S05]  /*1fd0*/  @!P0 BRA `(.L_x_35) ;  /* 0x0000007c002c8947 */ /* 0x004fea0003800000 */
.L_x_34:
[----:B------:R2:W-:Y:S01]  /*1fe0*/  @!P3 SYNCS.ARRIVE.TRANS64 RZ, [UR17], R2 ;  /* 0x00000002ffffb9a7 */ /* 0x0005e20008000011 */
[----:B------:R-:W-:-:S04]  /*1ff0*/  ULOP3.LUT UR5, UR25, 0x2, URZ, 0xfc, !UPT ;  /* 0x0000000219057892 */ /* 0x000fc8000f8efcff */
[----:B------:R-:W-:-:S09]  /*2000*/  UISETP.NE.AND UP0, UPT, UR5, 0x2, UPT ;  /* 0x000000020500788c */ /* 0x000fd2000bf05270 */
[----:B------:R-:W-:Y:S05]  /*2010*/  BRA.U UP0, `(.L_x_36) ;  /* 0x0000000100047547 */ /* 0x000fea000b800000 */
[----:B------:R-:W-:Y:S05]  /*2020*/  BPT.TRAP 0x1 ;  /* 0x000000040000795c */ /* 0x000fea0000300000 */
.L_x_36:
[----:B------:R-:W-:Y:S04]  /*2030*/  BSSY.RECONVERGENT B0, `(.L_x_37) ;  /* 0x0000003000007945 */ /* 0x000fe80003800200 */
[----:B------:R-:W-:Y:S05]  /*2040*/  @P2 BRA `(.L_x_38) ;  /* 0x0000000000042947 */ /* 0x000fea0003800000 */
[----:B------:R-:W-:Y:S05]  /*2050*/  BPT.TRAP 0x1 ;  /* 0x000000040000795c */ /* 0x000fea0000300000 */
.L_x_38:
[----:B------:R-:W-:Y:S05]  /*2060*/  BSYNC.RECONVERGENT B0 ;  /* 0x0000000000007941 */ /* 0x000fea0003800200 */
.L_x_37:
[----:B------:R-:W-:Y:S02]  /*2070*/  UIADD3 UR5, UPT, UPT, UR4, 0x1, URZ ;  /* 0x0000000104057890 */ /* 0x000fe4000fffe0ff */
[----:B------:R-:W-:Y:S02]  /*2080*/  UIADD3 UR14, UP1, UPT, UR28, 0x80, URZ ;  /* 0x000000801c0e7890 */ /* 0x000fe4000ff3e0ff */
[----:B------:R-:W-:Y:S02]  /*2090*/  UISETP.NE.AND UP0, UPT, UR5, 0xa, UPT ;  /* 0x0000000a0500788c */ /* 0x000fe4000bf05270 */
[----:B------:R-:W-:Y:S02]  /*20a0*/  ULEA UR16, UR4, UR38, 0xc ;  /* 0x0000002604107291 */ /* 0x000fe4000f8e60ff */
[----:B------:R-:W-:Y:S02]  /*20b0*/  USEL UR8, URZ, 0x1, UP0 ;  /* 0x00000001ff087887 */ /* 0x000fe40008000000 */
[----:B------:R-:W-:-:S02]  /*20c0*/  USEL UR7, UR5, URZ, UP0 ;  /* 0x000000ff05077287 */ /* 0x000fc40008000000 */
[----:B------:R-:W-:Y:S02]  /*20d0*/  UIADD3 UR22, UP0, UPT, UR28, 0x180, URZ ;  /* 0x000001801c167890 */ /* 0x000fe4000ff1e0ff */
[----:B------:R-:W-:Y:S01]  /*20e0*/  ULEA UR5, UR7, UR21, 0x3 ;  /* 0x0000001507057291 */ /* 0x000fe2000f8e18ff */
[----:B------:R-:W-:Y:S01]  /*20f0*/  LOP3.LUT R12, R12, UR8, RZ, 0x3c, !PT ;  /* 0x000000080c0c7c12 */ /* 0x000fe2000f8e3cff */
[----:B------:R-:W-:Y:S02]  /*2100*/  ULEA UR8, UR4, UR37, 0xe ;  /* 0x0000002504087291 */ /* 0x000fe4000f8e70ff */
[----:B------:R-:W-:Y:S01]  /*2110*/  USHF.L.U32 UR18, UR6, 0x6, URZ ;  /* 0x0000000606127899 */ /* 0x000fe200080006ff */
[----:B-1----:R-:W-:Y:S01]  /*2120*/  SHF.L.U32 R0, R12, 0x1f, RZ ;  /* 0x0000001f0c007819 */ /* 0x002fe200000006ff */
[----:B------:R-:W-:Y:S02]  /*2130*/  UPRMT UR4, URZ, 0x5410, UR27 ;  /* 0x00005410ff047896 */ /* 0x000fe4000800001b */
[----:B------:R-:W-:Y:S01]  /*2140*/  UIADD3.X UR15, UPT, UPT, URZ, UR29, URZ, UP1, !UPT ;  /* 0x0000001dff0f7290 */ /* 0x000fe20008ffe4ff */
[----:B------:R3:W4:Y:S01]  /*2150*/  SYNCS.PHASECHK.TRANS64.TRYWAIT P0, [UR5+0x50], R0 ;  /* 0x00005000ff0075a7 */ /* 0x0007220008001105 */
[----:B------:R-:W-:-:S02]  /*2160*/  UPRMT UR5, URZ, 0x5410, UR26 ;  /* 0x00005410ff057896 */ /* 0x000fc4000800001a */
[----:B------:R-:W-:Y:S01]  /*2170*/  UIADD3.X UR23, UPT, UPT, URZ, UR29, URZ, UP0, !UPT ;  /* 0x0000001dff177290 */ /* 0x000fe200087fe4ff */
[----:B------:R-:W-:Y:S01]  /*2180*/  UMOV UR32, 0x0 ;  /* 0x0000000000207882 */ /* 0x000fe20000000000 */
[----:B------:R-:W-:Y:S01]  /*2190*/  UMOV UR33, 0x10000000 ;  /* 0x1000000000217882 */ /* 0x000fe20000000000 */
[----:B------:R-:W-:Y:S01]  /*21a0*/  UMOV UR19, UR35 ;  /* 0x0000002300137c82 */ /* 0x000fe20008000000 */
[----:B------:R-:W-:Y:S01]  /*21b0*/  UMOV UR20, UR36 ;  /* 0x0000002400147c82 */ /* 0x000fe20008000000 */
[----:B------:R-:W-:Y:S01]  /*21c0*/  UMOV UR12, UR36 ;  /* 0x00000024000c7c82 */ /* 0x000fe20008000000 */
[----:B------:R-:W-:Y:S01]  /*21d0*/  UMOV UR9, UR17 ;  /* 0x0000001100097c82 */ /* 0x000fe20008000000 */
[----:B------:R-:W-:Y:S01]  /*21e0*/  UMOV UR10, UR18 ;  /* 0x00000012000a7c82 */ /* 0x000fe20008000000 */
[----:B------:R1:W-:Y:S01]  /*21f0*/  UTMALDG.3D.MULTICAST [UR16], [UR14], UR4, desc[UR32] ;  /* 0x000020100e0073b4 */ /* 0x0003e20008011804 */
[----:B------:R-:W-:-:S04]  /*2200*/  UIADD3 UR6, UPT, UPT, UR6, 0x1, URZ ;  /* 0x0000000106067890 */ /* 0x000fc8000fffe0ff */
[----:B------:R-:W-:Y:S01]  /*2210*/  UISETP.NE.AND UP0, UPT, UR6, UR13, UPT ;  /* 0x0000000d0600728c */ /* 0x000fe2000bf05270 */
[----:B------:R3:W-:Y:S01]  /*2220*/  UTMALDG.3D.MULTICAST [UR8], [UR22], UR5, desc[UR32] ;  /* 0x00002008160073b4 */ /* 0x0007e20008011805 */
[----:B-1----:R-:W-:-:S07]  /*2230*/  UMOV UR4, UR7 ;  /* 0x0000000700047c82 */ /* 0x002fce0008000000 */
[----:B---3--:R-:W-:Y:S05]  /*2240*/  BRA.U UP0, `(.L_x_39) ;  /* 0xfffffffd004c7547 */ /* 0x008fea000b83ffff */
.L_x_33:
[C---:B------:R-:W-:Y:S01]  /*2250*/  LEA R3, R11.reuse, UR21, 0x3 ;  /* 0x000000150b037c11 */ /* 0x040fe2000f8e18ff */
[----:B------:R-:W-:Y:S01]  /*2260*/  NOP ;  /* 0x0000000000007918 */ /* 0x000fe20000000000 */
[----:B-1----:R-:W-:Y:S02]  /*2270*/  SHF.L.U32 R0, R10, 0x1f, RZ ;  /* 0x0000001f0a007819 */ /* 0x002fe400000006ff */
[----:B------:R-:W-:Y:S02]  /*2280*/  LEA R5, R11, UR21, 0x4 ;  /* 0x000000150b057c11 */ /* 0x000fe4000f8e20ff */
[----:B--2-4-:R-:W1:Y:S02]  /*2290*/  SYNCS.PHASECHK.TRANS64.TRYWAIT P0, [R3+URZ+0xf0], R0 ;  /* 0x0000f000030075a7 */ /* 0x014e6400080011ff */
[----:B-1----:R-:W-:Y:S05]  /*22a0*/  @!P0 BRA `(.L_x_40) ;  /* 0x0000007800908947 */ /* 0x002fea0003800000 */
.L_x_142:
[----:B------:R-:W2:Y:S01]  /*22b0*/  LDS.128 R4, [R5+0x180] ;  /* 0x0001800005047984 */ /* 0x000ea20000000c00 */
[----:B------:R-:W-:Y:S01]  /*22c0*/  UISETP.GE.AND UP0, UPT, UR42, 0x1, UPT ;  /* 0x000000012a00788c */ /* 0x000fe2000bf06270 */
[----:B------:R-:W-:Y:S01]  /*22d0*/  @!PT LDS RZ, [RZ] ;  /* 0x00000000fffff984 */ /* 0x000fe20000000800 */
[----:B------:R-:W-:Y:S01]  /*22e0*/  @!PT LDS RZ, [RZ] ;  /* 0x00000000fffff984 */ /* 0x000fe20000000800 */
[----:B------:R-:W-:Y:S01]  /*22f0*/  @!PT LDS RZ, [RZ] ;  /* 0x00000000fffff984 */ /* 0x000fe20000000800 */
[----:B------:R-:W-:Y:S01]  /*2300*/  @!PT LDS RZ, [RZ] ;  /* 0x00000000fffff984 */ /* 0x000fe20000000800 */
[----:B------:R3:W-:Y:S06]  /*2310*/  MEMBAR.ALL.CTA ;  /* 0x0000000000007992 */ /* 0x0007ec0000008000 */
[----:B---3--:R-:W3:Y:S01]  /*2320*/  FENCE.VIEW.ASYNC.S ;  /* 0x00000000000073c6 */ /* 0x008ee20000000000 */
[----:B--2---:R-:W-:-:S13]  /*2330*/  LOP3.LUT P0, RZ, R6, 0x1, RZ, 0xc0, !PT ;  /* 0x0000000106ff7812 */ /* 0x004fda000780c0ff */
[----:B---3--:R-:W-:Y:S01]  /*2340*/  VOTEU.ANY UP1, P0 ;  /* 0x0000000000ff7886 */ /* 0x008fe20000020100 */
[----:B------:R-:W-:-:S13]  /*2350*/  PLOP3.LUT P0, PT, PT, PT, UP1, 0x80, 0x8 ;  /* 0x000000000008781c */ /* 0x000fda0003f0f018 */
[----:B-1----:R-:W-:Y:S02]  /*2360*/  @P0 LOP3.LUT R0, R5, 0xffff, RZ, 0xc0, !PT ;  /* 0x0000ffff05000812 */ /* 0x002fe400078ec0ff */
[----:B------:R-:W-:Y:S02]  /*2370*/  @P0 MOV R2, R4 ;  /* 0x0000000400020202 */ /* 0x000fe40000000f00 */
[----:B------:R-:W-:Y:S01]  /*2380*/  @P0 R2UR UR5, R0 ;  /* 0x00000000000502ca */ /* 0x000fe200000e0000 */
[----:B------:R-:W-:Y:S01]  /*2390*/  VIADD R0, R3, 0x100 ;  /* 0x0000010003007836 */ /* 0x000fe20000000000 */
[----:B------:R-:W-:Y:S02]  /*23a0*/  @P0 SHF.R.U32.HI R4, RZ, 0x10, R5 ;  /* 0x00000010ff040819 */ /* 0x000fe40000011605 */
[----:B------:R-:W-:Y:S02]  /*23b0*/  @P0 R2UR UR6, R2 ;  /* 0x00000000020602ca */ /* 0x000fe400000e0000 */
[----:B------:R-:W-:-:S02]  /*23c0*/  PRMT R0, RZ, 0x654, R0 ;  /* 0x00000654ff007816 */ /* 0x000fc40000000000 */
[----:B------:R-:W-:Y:S02]  /*23d0*/  @P0 R2UR UR4, R4 ;  /* 0x00000000040402ca */ /* 0x000fe400000e0000 */
[----:B------:R1:W-:Y:S03]  /*23e0*/  SYNCS.ARRIVE.TRANS64.RED.A1T0 RZ, [R0+URZ], RZ ;  /* 0x000000ff00ff79a7 */ /* 0x0003e600081004ff */
[----:B------:R-:W-:-:S04]  /*23f0*/  @UP1 UMOV UR39, UR5 ;  /* 0x0000000500271c82 */ /* 0x000fc80008000000 */
[----:B------:R-:W-:-:S04]  /*2400*/  @UP1 UMOV UR40, UR6 ;  /* 0x0000000600281c82 */ /* 0x000fc80008000000 */
[----:B------:R-:W-:Y:S01]  /*2410*/  @UP1 UMOV UR36, UR4 ;  /* 0x0000000400241c82 */ /* 0x000fe20008000000 */
[----:B------:R-:W-:Y:S05]  /*2420*/  BRA.U !UP0, `(.L_x_41) ;  /* 0x0000000108d47547 */ /* 0x000fea000b800000 */
[----:B------:R-:W2:Y:S01]  /*2430*/  LDCU.128 UR12, c[0x0][0xb10] ;  /* 0x00016200ff0c77ac */ /* 0x000ea20008000c00 */
[----:B------:R-:W3:Y:S01]  /*2440*/  LDCU UR22, c[0x0][0xb20] ;  /* 0x00016400ff1677ac */ /* 0x000ee20008000800 */
[----:B------:R-:W4:Y:S01]  /*2450*/  LDCU UR20, c[0x0][0xb0c] ;  /* 0x00016180ff1477ac */ /* 0x000f220008000800 */
[----:B------:R-:W1:Y:S01]  /*2460*/  LDCU.64 UR8, c[0x0][0xb28] ;  /* 0x00016500ff0877ac */ /* 0x000e620008000a00 */
[----:B------:R-:W-:Y:S02]  /*2470*/  UISETP.NE.AND UP3, UPT, UR42, 0x1, UPT ;  /* 0x000000012a00788c */ /* 0x000fe4000bf65270 */
[----:B--2---:R-:W-:Y:S02]  /*2480*/  UIMAD.WIDE.U32 UR10, UR41, UR15, URZ ;  /* 0x0000000f290a72a5 */ /* 0x004fe4000f8e00ff */
[----:B------:R-:W-:Y:S02]  /*2490*/  UIMAD.WIDE.U32 UR4, UR43, UR12, URZ ;  /* 0x0000000c2b0472a5 */ /* 0x000fe4000f8e00ff */
[----:B------:R-:W-:-:S02]  /*24a0*/  UISETP.NE.AND UP0, UPT, UR14, 0x1, UPT ;  /* 0x000000010e00788c */ /* 0x000fc4000bf05270 */
[----:B------:R-:W-:Y:S01]  /*24b0*/  UIMAD.WIDE.U32 UR18, UR39, UR15, URZ ;  /* 0x0000000f271272a5 */ /* 0x000fe2000f8e00ff */
[----:B------:R-:W-:Y:S02]  /*24c0*/  UMOV UR10, UR11 ;  /* 0x0000000b000a7c82 */ /* 0x000fe40008000000 */
[----:B------:R-:W-:Y:S01]  /*24d0*/  UMOV UR4, UR5 ;  /* 0x0000000500047c82 */ /* 0x000fe20008000000 */
[----:B---3--:R-:W-:Y:S02]  /*24e0*/  USHF.R.U32.HI UR10, URZ, UR22, UR10 ;  /* 0x00000016ff0a7299 */ /* 0x008fe4000801160a */
[----:B----4-:R-:W-:Y:S02]  /*24f0*/  UISETP.NE.AND UP2, UPT, UR20, 0x1, UPT ;  /* 0x000000011400788c */ /* 0x010fe4000bf45270 */
[----:B------:R-:W-:Y:S02]  /*2500*/  USHF.R.U32.HI UR4, URZ, UR13, UR4 ;  /* 0x0000000dff047299 */ /* 0x000fe40008011604 */
[----:B------:R-:W-:-:S02]  /*2510*/  USEL UR5, UR41, UR10, !UP0 ;  /* 0x0000000a29057287 */ /* 0x000fc4000c000000 */
[----:B------:R-:W-:Y:S02]  /*2520*/  USEL UR6, UR43, UR4, !UP2 ;  /* 0x000000042b067287 */ /* 0x000fe4000d000000 */
[----:B-1----:R-:W-:Y:S01]  /*2530*/  UIMAD.WIDE.U32 UR10, UR5, UR8, URZ ;  /* 0x00000008050a72a5 */ /* 0x002fe2000f8e00ff */
[----:B------:R-:W-:Y:S01]  /*2540*/  UMOV UR4, UR19 ;  /* 0x0000001300047c82 */ /* 0x000fe20008000000 */
[----:B------:R-:W-:Y:S02]  /*2550*/  UIMAD.WIDE.U32 UR16, UR40, UR12, URZ ;  /* 0x0000000c281072a5 */ /* 0x000fe4000f8e00ff */
[----:B------:R-:W-:-:S03]  /*2560*/  UIMAD.WIDE.U32 UR18, UR6, UR8, URZ ;  /* 0x00000008061272a5 */ /* 0x000fc6000f8e00ff */
[----:B------:R-:W-:Y:S01]  /*2570*/  UMOV UR10, UR11 ;  /* 0x0000000b000a7c82 */ /* 0x000fe20008000000 */
[----:B------:R-:W-:Y:S02]  /*2580*/  USHF.R.U32.HI UR4, URZ, UR22, UR4 ;  /* 0x00000016ff047299 */ /* 0x000fe40008011604 */
[----:B------:R-:W-:Y:S01]  /*2590*/  @UP3 USHF.R.U32.HI UR5, URZ, UR9, UR10 ;  /* 0x00000009ff053299 */ /* 0x000fe2000801160a */
[----:B------:R-:W-:Y:S01]  /*25a0*/  UMOV UR16, UR17 ;  /* 0x0000001100107c82 */ /* 0x000fe20008000000 */
[----:B------:R-:W-:Y:S01]  /*25b0*/  UMOV UR18, UR19 ;  /* 0x0000001300127c82 */ /* 0x000fe20008000000 */
[----:B------:R-:W-:Y:S02]  /*25c0*/  USHF.R.U32.HI UR13, URZ, UR13, UR16 ;  /* 0x0000000dff0d7299 */ /* 0x000fe40008011610 */
[----:B------:R-:W-:Y:S02]  /*25d0*/  USEL UR4, UR39, UR4, !UP0 ;  /* 0x0000000427047287 */ /* 0x000fe4000c000000 */
[----:B------:R-:W-:-:S02]  /*25e0*/  @UP3 USHF.R.U32.HI UR6, URZ, UR9, UR18 ;  /* 0x00000009ff063299 */ /* 0x000fc40008011612 */
[----:B------:R-:W-:Y:S02]  /*25f0*/  UIMAD UR10, UR42, UR5, URZ ;  /* 0x000000052a0a72a4 */ /* 0x000fe4000f8e02ff */
[----:B------:R-:W-:Y:S02]  /*2600*/  USEL UR5, UR40, UR13, !UP2 ;  /* 0x0000000d28057287 */ /* 0x000fe4000d000000 */
[----:B------:R-:W-:Y:S02]  /*2610*/  UIMAD UR12, UR42, UR6, URZ ;  /* 0x000000062a0c72a4 */ /* 0x000fe4000f8e02ff */
[----:B------:R-:W-:Y:S02]  /*2620*/  UISETP.GE.AND UP0, UPT, UR4, UR10, UPT ;  /* 0x0000000a0400728c */ /* 0x000fe4000bf06270 */
[----:B------:R-:W-:Y:S02]  /*2630*/  UIMAD.WIDE.U32 UR10, UR4, UR8, URZ ;  /* 0x00000008040a72a5 */ /* 0x000fe4000f8e00ff */
[----:B------:R-:W-:-:S02]  /*2640*/  UISETP.GE.OR UP0, UPT, UR5, UR12, UP0 ;  /* 0x0000000c0500728c */ /* 0x000fc40008706670 */
        /* <DEDUP_REMOVED lines=19> */
.L_x_41:
[----:B------:R-:W2:Y:S02]  /*2780*/  LDCU UR4, c[0x0][0xb30] ;  /* 0x00016600ff0477ac */ /* 0x000ea40008000800 */
[----:B--2---:R-:W-:-:S09]  /*2790*/  UISETP.NE.AND UP0, UPT, UR4, 0x1, UPT ;  /* 0x000000010400788c */ /* 0x004fd2000bf05270 */
[----:B------:R-:W-:Y:S05]  /*27a0*/  BRA.U UP0, `(.L_x_42) ;  /* 0x0000000100447547 */ /* 0x000fea000b800000 */
        /* <DEDUP_REMOVED lines=17> */
.L_x_42:
[----:B------:R-:W-:Y:S01]  /*28c0*/  VIADD R11, R11, 0x1 ;  /* 0x000000010b0b7836 */ /* 0x000fe20000000000 */
[----:B------:R-:W-:Y:S01]  /*28d0*/  R2UR UR4, R87 ;  /* 0x00000000570472ca */ /* 0x000fe200000e0000 */
[----:B------:R-:W-:Y:S01]  /*28e0*/  UIADD3 UR16, UPT, UPT, UR40, UR59, URZ ;  /* 0x0000003b28107290 */ /* 0x000fe2000fffe0ff */
[----:B------:R-:W-:Y:S02]  /*28f0*/  PLOP3.LUT P1, PT, PT, PT, PT, 0x80, 0x8 ;  /* 0x000000000008781c */ /* 0x000fe40003f2f070 */
[----:B------:R-:W-:-:S04]  /*2900*/  ISETP.NE.AND P0, PT, R11, 0x2, PT ;  /* 0x000000020b00780c */ /* 0x000fc80003f05270 */
[----:B------:R-:W-:Y:S02]  /*2910*/  SEL R3, RZ, 0x1, P0 ;  /* 0x00000001ff037807 */ /* 0x000fe40000000000 */
[----:B------:R-:W-:Y:S02]  /*2920*/  SEL R11, R11, RZ, P0 ;  /* 0x000000ff0b0b7207 */ /* 0x000fe40000000000 */
[----:B------:R-:W-:Y:S01]  /*2930*/  LOP3.LUT R10, R10, R3, RZ, 0x3c, !PT ;  /* 0x000000030a0a7212 */ /* 0x000fe200078e3cff */
[----:B------:R-:W-:Y:S01]  /*2940*/  UIADD3 UR20, UPT, UPT, UR39, UR4, URZ ;  /* 0x0000000427147290 */ /* 0x000fe2000fffe0ff */
[----:B------:R-:W-:Y:S11]  /*2950*/  BRA.U UP1, `(.L_x_43) ;  /* 0xfffffff101507547 */ /* 0x000ff6000b83ffff */
[----:B------:R-:W-:Y:S01]  /*2960*/  UIADD3 UR21, UPT, UPT, UR21, 0x50, URZ ;  /* 0x0000005015157890 */ /* 0x000fe2000fffe0ff */
[----:B------:R-:W-:-:S03]  /*2970*/  SHF.L.U32 R3, R12, 0x1f, RZ ;  /* 0x0000001f0c037819 */ /* 0x000fc600000006ff */
[----:B------:R-:W-:-:S09]  /*2980*/  ULEA UR4, UR7, UR21, 0x3 ;  /* 0x0000001507047291 */ /* 0x000fd2000f8e18ff */
[----:B------:R-:W2:Y:S02]  /*2990*/  SYNCS.PHASECHK.TRANS64.TRYWAIT P0, [UR4], R3 ;  /* 0x00000003ff0075a7 */ /* 0x000ea40008001104 */
[----:B--2---:R-:W-:Y:S05]  /*29a0*/  @!P0 BRA `(.L_x_44) ;  /* 0x0000007000e48947 */ /* 0x004fea0003800000 */
.L_x_144:
[----:B------:R-:W-:-:S04]  /*29b0*/  UIADD3 UR4, UPT, UPT, UR7, 0x1, URZ ;  /* 0x0000000107047890 */ /* 0x000fc8000fffe0ff */
[----:B------:R-:W-:-:S04]  /*29c0*/  UISETP.NE.AND UP0, UPT, UR4, 0xa, UPT ;  /* 0x0000000a0400788c */ /* 0x000fc8000bf05270 */
[----:B------:R-:W-:Y:S02]  /*29d0*/  USEL UR6, URZ, 0x1, UP0 ;  /* 0x00000001ff067887 */ /* 0x000fe40008000000 */
[----:B------:R-:W-:-:S04]  /*29e0*/  USEL UR4, UR4, URZ, UP0 ;  /* 0x000000ff04047287 */ /* 0x000fc80008000000 */
[----:B------:R-:W-:Y:S01]  /*29f0*/  ULEA UR5, UR4, UR21, 0x3 ;  /* 0x0000001504057291 */ /* 0x000fe2000f8e18ff */
[----:B------:R-:W-:-:S04]  /*2a00*/  LOP3.LUT R2, R12, UR6, RZ, 0x3c, !PT ;  /* 0x000000060c027c12 */ /* 0x000fc8000f8e3cff */
[----:B-1----:R-:W-:-:S04]  /*2a10*/  SHF.L.U32 R3, R2, 0x1f, RZ ;  /* 0x0000001f02037819 */ /* 0x002fc800000006ff */
[----:B------:R-:W1:Y:S02]  /*2a20*/  SYNCS.PHASECHK.TRANS64.TRYWAIT P0, [UR5], R3 ;  /* 0x00000003ff0075a7 */ /* 0x000e640008001105 */
[----:B-1----:R-:W-:Y:S05]  /*2a30*/  @!P0 BRA `(.L_x_45) ;  /* 0x0000007000d88947 */ /* 0x002fea0003800000 */
.L_x_146:
        /* <DEDUP_REMOVED lines=9> */
.L_x_148:
        /* <DEDUP_REMOVED lines=9> */
.L_x_150:
        /* <DEDUP_REMOVED lines=9> */
.L_x_152:
        /* <DEDUP_REMOVED lines=9> */
.L_x_154:
        /* <DEDUP_REMOVED lines=9> */
.L_x_156:
        /* <DEDUP_REMOVED lines=9> */
.L_x_158:
        /* <DEDUP_REMOVED lines=9> */
.L_x_160:
[----:B------:R-:W-:-:S04]  /*2e30*/  UIADD3 UR4, UPT, UPT, UR4, 0x1, URZ ;  /* 0x0000000104047890 */ /* 0x000fc8000fffe0ff */
[----:B------:R-:W-:-:S04]  /*2e40*/  UISETP.NE.AND UP0, UPT, UR4, 0xa, UPT ;  /* 0x0000000a0400788c */ /* 0x000fc8000bf05270 */
[----:B------:R-:W-:Y:S02]  /*2e50*/  USEL UR5, URZ, 0x1, UP0 ;  /* 0x00000001ff057887 */ /* 0x000fe40008000000 */
[----:B------:R-:W-:-:S04]  /*2e60*/  USEL UR4, UR4, URZ, UP0 ;  /* 0x000000ff04047287 */ /* 0x000fc80008000000 */
[----:B------:R-:W-:Y:S01]  /*2e70*/  ULEA UR4, UR4, UR21, 0x3 ;  /* 0x0000001504047291 */ /* 0x000fe2000f8e18ff */
[----:B-1----:R-:W-:-:S04]  /*2e80*/  LOP3.LUT R3, R2, UR5, RZ, 0x3c, !PT ;  /* 0x0000000502037c12 */ /* 0x002fc8000f8e3cff */
[----:B------:R-:W-:Y:S01]  /*2e90*/  SHF.L.U32 R3, R3, 0x1f, RZ ;  /* 0x0000001f03037819 */ /* 0x000fe200000006ff */
[----:B------:R-:W-:-:S07]  /*2ea0*/  IMAD.U32 R0, RZ, RZ, UR4 ;  /* 0x00000004ff007e24 */ /* 0x000fce000f8e00ff */
.L_x_53:
[----:B-1----:R1:W2:Y:S02]  /*2eb0*/  SYNCS.PHASECHK.TRANS64.TRYWAIT P0, [R0+URZ], R3 ;  /* 0x00000003000075a7 */ /* 0x0022a400080011ff */
[----:B--2---:R-:W-:Y:S05]  /*2ec0*/  @!P0 NANOSLEEP.SYNCS 0x989680 ;  /* 0x009896800000895d */ /* 0x004fea0003900000 */
[----:B------:R-:W2:Y:S02]  /*2ed0*/  @!P0 SYNCS.PHASECHK.TRANS64 P0, [R0+URZ], R3 ;  /* 0x00000003000085a7 */ /* 0x000ea400080010ff */
[----:B--2---:R-:W-:Y:S05]  /*2ee0*/  @P0 EXIT ;  /* 0x000000000000094d */ /* 0x004fea0003800000 */
[----:B------:R-:W-:Y:S05]  /*2ef0*/  BRA `(.L_x_53) ;  /* 0xfffffffc00ec7947 */ /* 0x000fea000383ffff */
.L_x_23:
[----:B------:R-:W2:Y:S02]  /*2f00*/  S2UR UR4, SR_CgaCtaId ;  /* 0x00000000000479c3 */ /* 0x000ea40000008800 */
[----:B--2---:R-:W-:-:S04]  /*2f10*/  UISETP.NE.AND UP0, UPT, UR4, URZ, UPT ;  /* 0x000000ff0400728c */ /* 0x004fc8000bf05270 */
[----:B------:R-:W-:-:S09]  /*2f20*/  UISETP.NE.OR UP0, UPT, UR17, 0x1, UP0 ;  /* 0x000000011100788c */ /* 0x000fd20008705670 */
[----:B------:R-:W-:Y:S05]  /*2f30*/  BRA.U UP0, `(.L_x_54) ;  /* 0x00000005004c7547 */ /* 0x000fea000b800000 */
[----:B------:R-:W2:Y:S01]  /*2f40*/  S2UR UR5, SR_CgaCtaId ;  /* 0x00000000000579c3 */ /* 0x000ea20000008800 */
[----:B------:R-:W-:Y:S01]  /*2f50*/  UMOV UR4, 0x400 ;  /* 0x0000040000047882 */ /* 0x000fe20000000000 */
[----:B------:R-:W-:Y:S01]  /*2f60*/  ISETP.GE.U32.AND P2, PT, R0, 0x4, PT ;  /* 0x000000040000780c */ /* 0x000fe20003f46070 */
[----:B------:R-:W-:Y:S01]  /*2f70*/  IMAD.MOV.U32 R12, RZ, RZ, 0x1 ;  /* 0x00000001ff0c7424 */ /* 0x000fe200078e00ff */
[----:B------:R-:W-:Y:S02]  /*2f80*/  CS2R R10, SRZ ;  /* 0x00000000000a7805 */ /* 0x000fe4000001ff00 */
[----:B------:R-:W-:Y:S01]  /*2f90*/  CS2R R8, SRZ ;  /* 0x0000000000087805 */ /* 0x000fe2000001ff00 */
[----:B--2---:R-:W-:-:S03]  /*2fa0*/  ULEA UR6, UR5, UR4, 0x18 ;  /* 0x0000000405067291 */ /* 0x004fc6000f8ec0ff */
[----:B------:R-:W-:-:S09]  /*2fb0*/  UMOV UR5, URZ ;  /* 0x000000ff00057c82 */ /* 0x000fd20008000000 */
.L_x_58:
[----:B------:R-:W-:Y:S02]  /*2fc0*/  LEA R2, R8, UR6, 0x3 ;  /* 0x0000000608027c11 */ /* 0x000fe4000f8e18ff */
[----:B------:R-:W-:-:S03]  /*2fd0*/  SHF.L.U32 R5, R9, 0x1f, RZ ;  /* 0x0000001f09057819 */ /* 0x000fc600000006ff */
[----:B------:R-:W-:Y:S01]  /*2fe0*/  VIADD R4, R2, 0x160 ;  /* 0x0000016002047836 */ /* 0x000fe20000000000 */
[----:B------:R-:W2:Y:S02]  /*2ff0*/  SYNCS.PHASECHK.TRANS64.TRYWAIT P0, [R2+URZ+0x150], R5 ;  /* 0x00015005020075a7 */ /* 0x000ea400080011ff */
[----:B--2---:R-:W-:Y:S05]  /*3000*/  @!P0 BRA `(.L_x_55) ;  /* 0x0000007000248947 */ /* 0x004fea0003800000 */
.L_x_161:
[----:B------:R-:W-:Y:S01]  /*3010*/  ULEA UR4, UR5, UR6, 0x3 ;  /* 0x0000000605047291 */ /* 0x000fe2000f8e18ff */
[----:B------:R-:W-:Y:S02]  /*3020*/  PRMT R4, RZ, 0x654, R4 ;  /* 0x00000654ff047816 */ /* 0x000fe40000000004 */
[----:B--2---:R-:W-:Y:S01]  /*3030*/  SHF.L.U32 R5, R12, 0x1f, RZ ;  /* 0x0000001f0c057819 */ /* 0x004fe200000006ff */
[----:B------:R-:W-:Y:S01]  /*3040*/  UIADD3 UR7, UPT, UPT, UR4, 0xf0, URZ ;  /* 0x000000f004077890 */ /* 0x000fe2000fffe0ff */
[----:B------:R2:W-:Y:S05]  /*3050*/  SYNCS.ARRIVE.TRANS64.RED.A1T0 RZ, [R4+URZ], RZ ;  /* 0x000000ff04ff79a7 */ /* 0x0005ea00081004ff */
[----:B------:R-:W-:Y:S01]  /*3060*/  IMAD.U32 R7, RZ, RZ, UR7 ;  /* 0x00000007ff077e24 */ /* 0x000fe2000f8e00ff */
[----:B------:R-:W3:Y:S04]  /*3070*/  SYNCS.PHASECHK.TRANS64.TRYWAIT P0, [UR4+0x100], R5 ;  /* 0x00010005ff0075a7 */ /* 0x000ee80008001104 */
[----:B------:R-:W-:Y:S01]  /*3080*/  PRMT R6, R0, 0x654, R7 ;  /* 0x0000065400067816 */ /* 0x000fe20000000007 */
[----:B--2---:R-:W-:Y:S01]  /*3090*/  @!P2 IMAD.MOV.U32 R4, RZ, RZ, 0x10 ;  /* 0x00000010ff04a424 */ /* 0x004fe200078e00ff */
[----:B---3--:R-:W-:Y:S06]  /*30a0*/  @!P0 BRA `(.L_x_56) ;  /* 0x0000007000108947 */ /* 0x008fec0003800000 */
.L_x_163:
[----:B------:R-:W-:Y:S01]  /*30b0*/  ULEA UR8, UR5, UR6, 0x4 ;  /* 0x0000000605087291 */ /* 0x000fe2000f8e20ff */
[----:B------:R-:W-:Y:S01]  /*30c0*/  SEL R3, R6, R3, !P2 ;  /* 0x0000000306037207 */ /* 0x000fe20005000000 */
[----:B------:R-:W-:Y:S01]  /*30d0*/  UIADD3 UR9, UPT, UPT, UR4, 0xf0, URZ ;  /* 0x000000f004097890 */ /* 0x000fe2000fffe0ff */
[----:B--2---:R-:W-:Y:S01]  /*30e0*/  LEA R2, R11, UR6, 0x3 ;  /* 0x000000060b027c11 */ /* 0x004fe2000f8e18ff */
[----:B------:R-:W-:Y:S01]  /*30f0*/  UIADD3 UR8, UPT, UPT, UR8, 0x180, URZ ;  /* 0x0000018008087890 */ /* 0x000fe2000fffe0ff */
[----:B------:R-:W-:Y:S01]  /*3100*/  SHF.L.U32 R5, R10, 0x1f, RZ ;  /* 0x0000001f0a057819 */ /* 0x000fe200000006ff */
[----:B------:R2:W-:Y:S01]  /*3110*/  @!P2 SYNCS.ARRIVE.TRANS64.RED RZ, [R3+URZ], R4 ;  /* 0x0000000403ffa9a7 */ /* 0x0005e200080004ff */
[----:B------:R-:W-:Y:S01]  /*3120*/  UIADD3 UR4, UPT, UPT, UR5, 0x1, URZ ;  /* 0x0000000105047890 */ /* 0x000fe2000fffe0ff */
[----:B------:R-:W-:-:S03]  /*3130*/  VIADD R8, R8, 0x1 ;  /* 0x0000000108087836 */ /* 0x000fc60000000000 */
[----:B------:R-:W-:Y:S02]  /*3140*/  UISETP.NE.AND UP0, UPT, UR4, 0x2, UPT ;  /* 0x000000020400788c */ /* 0x000fe4000bf05270 */
[----:B------:R-:W-:Y:S06]  /*3150*/  UGETNEXTWORKID.BROADCAST [UR8], [UR9] ;  /* 0x00000000080073ca */ /* 0x000fec0008000100 */
[----:B------:R-:W-:Y:S01]  /*3160*/  USEL UR7, URZ, 0x1, UP0 ;  /* 0x00000001ff077887 */ /* 0x000fe20008000000 */
[----:B------:R-:W-:Y:S01]  /*3170*/  ISETP.NE.AND P0, PT, R8, 0x2, PT ;  /* 0x000000020800780c */ /* 0x000fe20003f05270 */
[----:B------:R-:W-:Y:S01]  /*3180*/  USEL UR5, UR4, URZ, UP0 ;  /* 0x000000ff04057287 */ /* 0x000fe20008000000 */
[----:B------:R-:W3:Y:S03]  /*3190*/  SYNCS.PHASECHK.TRANS64.TRYWAIT P1, [R2+URZ+0xf0], R5 ;  /* 0x0000f005020075a7 */ /* 0x000ee600080211ff */
[----:B------:R-:W-:Y:S01]  /*31a0*/  LOP3.LUT R12, R12, UR7, RZ, 0x3c, !PT ;  /* 0x000000070c0c7c12 */ /* 0x000fe2000f8e3cff */
[----:B--23--:R-:W-:Y:S07]  /*31b0*/  @!P1 BRA `(.L_x_57) ;  /* 0x0000006c00e49947 */ /* 0x00cfee0003800000 */
.L_x_164:
[C---:B------:R-:W-:Y:S01]  /*31c0*/  LEA R4, R11.reuse, UR6, 0x4 ;  /* 0x000000060b047c11 */ /* 0x040fe2000f8e20ff */
[----:B--2---:R-:W-:Y:S01]  /*31d0*/  VIADD R2, R2, 0x100 ;  /* 0x0000010002027836 */ /* 0x004fe20000000000 */
[----:B------:R-:W-:Y:S01]  /*31e0*/  SEL R8, R8, RZ, P0 ;  /* 0x000000ff08087207 */ /* 0x000fe20000000000 */
[----:B------:R-:W-:-:S03]  /*31f0*/  VIADD R11, R11, 0x1 ;  /* 0x000000010b0b7836 */ /* 0x000fc60000000000 */
[----:B------:R-:W2:Y:S01]  /*3200*/  LDS.128 R4, [R4+0x180] ;  /* 0x0001800004047984 */ /* 0x000ea20000000c00 */
[----:B------:R-:W-:Y:S02]  /*3210*/  PRMT R2, RZ, 0x654, R2 ;  /* 0x00000654ff027816 */ /* 0x000fe40000000002 */
[C---:B------:R-:W-:Y:S01]  /*3220*/  ISETP.NE.AND P1, PT, R11.reuse, 0x2, PT ;  /* 0x000000020b00780c */ /* 0x040fe20003f25270 */
[----:B------:R-:W-:Y:S01]  /*3230*/  @!PT LDS RZ, [RZ] ;  /* 0x00000000fffff984 */ /* 0x000fe20000000800 */
[----:B------:R-:W-:Y:S01]  /*3240*/  @!PT LDS RZ, [RZ] ;  /* 0x00000000fffff984 */ /* 0x000fe20000000800 */
[----:B------:R-:W-:Y:S01]  /*3250*/  @!PT LDS RZ, [RZ] ;  /* 0x00000000fffff984 */ /* 0x000fe20000000800 */
[----:B------:R-:W-:Y:S01]  /*3260*/  @!PT LDS RZ, [RZ] ;  /* 0x00000000fffff984 */ /* 0x000fe20000000800 */
[----:B------:R3:W-:Y:S06]  /*3270*/  MEMBAR.ALL.CTA ;  /* 0x0000000000007992 */ /* 0x0007ec0000008000 */
[----:B---3--:R-:W3:Y:S01]  /*3280*/  FENCE.VIEW.ASYNC.S ;  /* 0x00000000000073c6 */ /* 0x008ee20000000000 */
[----:B------:R-:W-:Y:S01]  /*3290*/  SEL R11, R11, RZ, P1 ;  /* 0x000000ff0b0b7207 */ /* 0x000fe20000800000 */
[----:B---3--:R3:W-:Y:S01]  /*32a0*/  SYNCS.ARRIVE.TRANS64.RED.A1T0 RZ, [R2+URZ], RZ ;  /* 0x000000ff02ff79a7 */ /* 0x0087e200081004ff */
[----:B--2---:R-:W-:-:S02]  /*32b0*/  LOP3.LUT P3, RZ, R6, 0x1, RZ, 0xc0, !PT ;  /* 0x0000000106ff7812 */ /* 0x004fc4000786c0ff */
[----:B------:R-:W-:-:S04]  /*32c0*/  SEL R5, RZ, 0x1, P1 ;  /* 0x00000001ff057807 */ /* 0x000fc80000800000 */
[----:B------:R-:W-:Y:S02]  /*32d0*/  LOP3.LUT R10, R10, R5, RZ, 0x3c, !PT ;  /* 0x000000050a0a7212 */ /* 0x000fe400078e3cff */
[----:B---3--:R-:W-:-:S04]  /*32e0*/  SEL R2, RZ, 0x1, P0 ;  /* 0x00000001ff027807 */ /* 0x008fc80000000000 */
[----:B------:R-:W-:Y:S01]  /*32f0*/  LOP3.LUT R9, R9, R2, RZ, 0x3c, !PT ;  /* 0x0000000209097212 */ /* 0x000fe200078e3cff */
[----:B------:R-:W-:Y:S06]  /*3300*/  @P3 BRA `(.L_x_58) ;  /* 0xfffffffc002c3947 */ /* 0x000fec000383ffff */
[----:B------:R-:W-:Y:S01]  /*3310*/  ULEA UR4, UR5, UR6, 0x3 ;  /* 0x0000000605047291 */ /* 0x000fe2000f8e18ff */
[----:B------:R-:W-:-:S08]  /*3320*/  SHF.L.U32 R3, R12, 0x1f, RZ ;  /* 0x0000001f0c037819 */ /* 0x000fd000000006ff */
[----:B------:R-:W2:Y:S02]  /*3330*/  SYNCS.PHASECHK.TRANS64 P0, [UR4+0x100], R3 ;  /* 0x00010003ff0075a7 */ /* 0x000ea40008001004 */
[----:B--2---:R-:W-:Y:S05]  /*3340*/  @P0 BRA `(.L_x_59) ;  /* 0x0000000000080947 */ /* 0x004fea0003800000 */
[----:B------:R-:W2:Y:S02]  /*3350*/  SYNCS.PHASECHK.TRANS64.TRYWAIT P0, [UR4+0x100], R3 ;  /* 0x00010003ff0075a7 */ /* 0x000ea40008001104 */
[----:B--2---:R-:W-:Y:S05]  /*3360*/  @!P0 BRA `(.L_x_60) ;  /* 0x0000006c008c8947 */ /* 0x004fea0003800000 */
.L_x_59:
[----:B------:R-:W-:-:S04]  /*3370*/  UIADD3 UR7, UPT, UPT, UR5, 0x1, URZ ;  /* 0x0000000105077890 */ /* 0x000fc8000fffe0ff */
[----:B------:R-:W-:-:S04]  /*3380*/  UISETP.NE.AND UP0, UPT, UR7, 0x2, UPT ;  /* 0x000000020700788c */ /* 0x000fc8000bf05270 */
[----:B------:R-:W-:Y:S02]  /*3390*/  USEL UR8, URZ, 0x1, UP0 ;  /* 0x00000001ff087887 */ /* 0x000fe40008000000 */
[----:B------:R-:W-:-:S04]  /*33a0*/  USEL UR7, UR7, URZ, UP0 ;  /* 0x000000ff07077287 */ /* 0x000fc80008000000 */
[----:B------:R-:W-:Y:S01]  /*33b0*/  ULEA UR7, UR7, UR6, 0x3 ;  /* 0x0000000607077291 */ /* 0x000fe2000f8e18ff */
[----:B--2---:R-:W-:-:S04]  /*33c0*/  LOP3.LUT R3, R12, UR8, RZ, 0x3c, !PT ;  /* 0x000000080c037c12 */ /* 0x004fc8000f8e3cff */
[----:B------:R-:W-:-:S04]  /*33d0*/  SHF.L.U32 R0, R3, 0x1f, RZ ;  /* 0x0000001f03007819 */ /* 0x000fc800000006ff */
[----:B------:R-:W2:Y:S02]  /*33e0*/  SYNCS.PHASECHK.TRANS64 P0, [UR7+0x100], R0 ;  /* 0x00010000ff0075a7 */ /* 0x000ea40008001007 */
[----:B-12---:R-:W-:Y:S05]  /*33f0*/  @P0 EXIT ;  /* 0x000000000000094d */ /* 0x006fea0003800000 */
[----:B------:R-:W-:Y:S02]  /*3400*/  SHF.L.U32 R3, R3, 0x1f, RZ ;  /* 0x0000001f03037819 */ /* 0x000fe400000006ff */
[----:B------:R-:W-:-:S07]  /*3410*/  MOV R0, UR7 ;  /* 0x0000000700007c02 */ /* 0x000fce0008000f00 */
.L_x_61:
[----:B-1----:R1:W2:Y:S02]  /*3420*/  SYNCS.PHASECHK.TRANS64.TRYWAIT P0, [R0+URZ+0x100], R3 ;  /* 0x00010003000075a7 */ /* 0x0022a400080011ff */
[----:B--2---:R-:W-:Y:S05]  /*3430*/  @!P0 NANOSLEEP.SYNCS 0x989680 ;  /* 0x009896800000895d */ /* 0x004fea0003900000 */
[----:B------:R-:W2:Y:S02]  /*3440*/  @!P0 SYNCS.PHASECHK.TRANS64 P0, [R0+URZ+0x100], R3 ;  /* 0x00010003000085a7 */ /* 0x000ea400080010ff */
[----:B--2---:R-:W-:Y:S05]  /*3450*/  @P0 EXIT ;  /* 0x000000000000094d */ /* 0x004fea0003800000 */
[----:B------:R-:W-:Y:S05]  /*3460*/  BRA `(.L_x_61) ;  /* 0xfffffffc00ec7947 */ /* 0x000fea000383ffff */
.L_x_54:
[----:B------:R-:W-:Y:S05]  /*3470*/  BRA.U UP4, `(.L_x_62) ;  /* 0x0000000d04a07547 */ /* 0x000fea000b800000 */
[----:B------:R-:W2:Y:S01]  /*3480*/  S2UR UR7, SR_CgaCtaId ;  /* 0x00000000000779c3 */ /* 0x000ea20000008800 */
[----:B------:R-:W-:Y:S01]  /*3490*/  UMOV UR4, 0x40 ;  /* 0x0000004000047882 */ /* 0x000fe20000000000 */
[----:B------:R-:W-:Y:S01]  /*34a0*/  NOP ;  /* 0x0000000000007918 */ /* 0x000fe20000000000 */
[----:B------:R-:W-:Y:S01]  /*34b0*/  UMOV UR6, 0x400 ;  /* 0x0000040000067882 */ /* 0x000fe20000000000 */
[----:B--2---:R-:W-:Y:S02]  /*34c0*/  ULEA UR5, UR7, UR4, 0x18 ;  /* 0x0000000407057291 */ /* 0x004fe4000f8ec0ff */
[----:B------:R-:W-:-:S07]  /*34d0*/  ULEA UR6, UR7, UR6, 0x18 ;  /* 0x0000000607067291 */ /* 0x000fce000f8ec0ff */
[----:B------:R-:W2:Y:S02]  /*34e0*/  LDS.U8 R0, [UR5+0x1c] ;  /* 0x00001c05ff007984 */ /* 0x000ea40008000000 */
[----:B--2---:R-:W-:-:S13]  /*34f0*/  ISETP.NE.AND P0, PT, R0, RZ, PT ;  /* 0x000000ff0000720c */ /* 0x004fda0003f05270 */
[----:B------:R-:W-:Y:S05]  /*3500*/  @P0 BRA `(.L_x_63) ;  /* 0x0000000000580947 */ /* 0x000fea0003800000 */
[----:B------:R-:W-:-:S13]  /*3510*/  ELECT P0, URZ, PT ;  /* 0x0000000000ff782f */ /* 0x000fda0003800000 */
[----:B------:R-:W-:Y:S05]  /*3520*/  @!P0 BRA `(.L_x_64) ;  /* 0x0000000000608947 */ /* 0x000fea0003800000 */
[----:B------:R-:W-:Y:S01]  /*3530*/  UMOV UR4, 0x10 ;  /* 0x0000001000047882 */ /* 0x000fe20000000000 */
[----:B------:R-:W-:Y:S01]  /*3540*/  HFMA2 R0, -RZ, RZ, 0, 5.9604644775390625e-08 ;  /* 0x00000001ff007431 */ /* 0x000fe200000001ff */
[----:B------:R-:W-:-:S03]  /*3550*/  MOV R3, 0xffff ;  /* 0x0000ffff00037802 */ /* 0x000fc60000000f00 */
[----:B------:R-:W-:Y:S04]  /*3560*/  DEPBAR.LE SB2, 0x36 ;  /* 0x0000ad800000791a */ /* 0x000fe80000000000 */
[----:B------:R-:W2:Y:S02]  /*3570*/  UTCATOMSWS.FIND_AND_SET.ALIGN UP0, UR4, UR4 ;  /* 0x00000004000475e3 */ /* 0x000ea40008000800 */
[----:B--2---:R-:W-:Y:S01]  /*3580*/  MOV R4, UR4 ;  /* 0x0000000400047c02 */ /* 0x004fe20008000f00 */
[----:B------:R-:W-:Y:S06]  /*3590*/  BRA.U UP0, `(.L_x_65) ;  /* 0x0000000100187547 */ /* 0x000fec000b800000 */
.L_x_66:
[----:B------:R-:W-:Y:S05]  /*35a0*/  NANOSLEEP 0x64 ;  /* 0x000000640000795d */ /* 0x000fea0003800000 */
[----:B------:R-:W-:-:S05]  /*35b0*/  UMOV UR4, 0x10 ;  /* 0x0000001000047882 */ /* 0x000fca0000000000 */
[----:B------:R-:W-:Y:S04]  /*35c0*/  DEPBAR.LE SB2, 0x36 ;  /* 0x0000ad800000791a */ /* 0x000fe80000000000 */
[----:B------:R-:W2:Y:S02]  /*35d0*/  UTCATOMSWS.FIND_AND_SET.ALIGN UP0, UR4, UR4 ;  /* 0x00000004000475e3 */ /* 0x000ea40008000800 */
[----:B--2---:R-:W-:Y:S01]  /*35e0*/  MOV R4, UR4 ;  /* 0x0000000400047c02 */ /* 0x004fe20008000f00 */
[----:B------:R-:W-:Y:S05]  /*35f0*/  BRA.U !UP0, `(.L_x_66) ;  /* 0xfffffffd08e87547 */ /* 0x000fea000b83ffff */
.L_x_65:
[-C--:B------:R-:W-:Y:S02]  /*3600*/  SHF.L.U32 R3, R3, R4.reuse, RZ ;  /* 0x0000000403037219 */ /* 0x080fe400000006ff */
[----:B------:R-:W-:Y:S01]  /*3610*/  SHF.L.U32 R0, R0, R4, RZ ;  /* 0x0000000400007219 */ /* 0x000fe200000006ff */
[----:B------:R-:W-:Y:S02]  /*3620*/  IMAD.SHL.U32 R4, R4, 0x20, RZ ;  /* 0x0000002004047824 */ /* 0x000fe400078e00ff */
[----:B------:R2:W-:Y:S04]  /*3630*/  ATOMS.OR RZ, [UR5+0x14], R3 ;  /* 0x00001403ffff798c */ /* 0x0005e8000b000005 */
[----:B------:R2:W-:Y:S04]  /*3640*/  ATOMS.OR RZ, [UR5+0x18], R0 ;  /* 0x00001800ffff798c */ /* 0x0005e8000b000005 */
[----:B------:R2:W-:Y:S01]  /*3650*/  STS [UR6+0x1a0], R4 ;  /* 0x0001a004ff007988 */ /* 0x0005e20008000806 */
[----:B------:R-:W-:Y:S05]  /*3660*/  BRA `(.L_x_64) ;  /* 0x0000000000107947 */ /* 0x000fea0003800000 */
.L_x_63:
[----:B------:R-:W-:Y:S02]  /*3670*/  MOV R0, 0xffffffff ;  /* 0xffffffff00007802 */ /* 0x000fe40000000f00 */
[----:B------:R-:W-:-:S03]  /*3680*/  MOV R4, 0x36b0 ;  /* 0x000036b000047802 */ /* 0x000fc60000000f00 */
[----:B------:R2:W-:Y:S04]  /*3690*/  STS [UR6+0x1a0], R0 ;  /* 0x0001a000ff007988 */ /* 0x0005e80008000806 */
[----:B-12--5:R-:W-:Y:S05]  /*36a0*/  CALL.REL.NOINC `($__internal_1_$__cuda_sm10x_tcgen05_guardrail_trap_phase_invalid_during_alloc) ;  /* 0x0000007000d07944 */ /* 0x026fea0003c00000 */
.L_x_64:
[----:B------:R-:W-:Y:S05]  /*36b0*/  WARPSYNC.ALL ;  /* 0x0000000000007948 */ /* 0x000fea0003800000 */
[----:B------:R-:W3:Y:S01]  /*36c0*/  S2UR UR4, SR_CgaCtaId ;  /* 0x00000000000479c3 */ /* 0x000ee20000008800 */
[----:B------:R-:W-:Y:S01]  /*36d0*/  UMOV UR17, 0x400 ;  /* 0x0000040000117882 */ /* 0x000fe20000000000 */
[----:B------:R-:W-:-:S06]  /*36e0*/  NOP ;  /* 0x0000000000007918 */ /* 0x000fcc0000000000 */
[----:B------:R-:W-:Y:S06]  /*36f0*/  BAR.ARV 0x6, 0xa0 ;  /* 0x0182800000007b1d */ /* 0x000fec0000002000 */
[----:B------:R-:W4:Y:S01]  /*3700*/  LDCU UR5, c[0x0][0x38c] ;  /* 0x00007180ff0577ac */ /* 0x000f220008000800 */
[----:B------:R-:W-:Y:S01]  /*3710*/  LOP3.LUT R2, R2, 0xffff, RZ, 0xc0, !PT ;  /* 0x0000ffff02027812 */ /* 0x000fe200078ec0ff */
[----:B------:R-:W-:Y:S01]  /*3720*/  IMAD.MOV.U32 R11, RZ, RZ, 0x1 ;  /* 0x00000001ff0b7424 */ /* 0x000fe200078e00ff */
[----:B------:R-:W-:Y:S01]  /*3730*/  CS2R R8, SRZ ;  /* 0x0000000000087805 */ /* 0x000fe2000001ff00 */
[----:B------:R-:W1:Y:S01]  /*3740*/  LDCU UR8, c[0x0][0x38c] ;  /* 0x00007180ff0877ac */ /* 0x000e620008000800 */
[----:B------:R-:W-:Y:S01]  /*3750*/  R2UR UR19, R2 ;  /* 0x00000000021372ca */ /* 0x000fe200000e0000 */
[----:B------:R-:W-:Y:S01]  /*3760*/  IMAD.MOV.U32 R10, RZ, RZ, RZ ;  /* 0x000000ffff0a7224 */ /* 0x000fe200078e00ff */
[----:B------:R-:W-:Y:S01]  /*3770*/  UMOV UR22, URZ ;  /* 0x000000ff00167c82 */ /* 0x000fe20008000000 */
[----:B------:R-:W-:Y:S01]  /*3780*/  UMOV UR14, URZ ;  /* 0x000000ff000e7c82 */ /* 0x000fe20008000000 */
[----:B---3--:R-:W-:Y:S01]  /*3790*/  ULEA UR17, UR4, UR17, 0x18 ;  /* 0x0000001104117291 */ /* 0x008fe2000f8ec0ff */
[----:B------:R-:W-:Y:S01]  /*37a0*/  UMOV UR26, 0x0 ;  /* 0x00000000001a7882 */ /* 0x000fe20000000000 */
[----:B------:R-:W-:-:S02]  /*37b0*/  UMOV UR27, 0x4400490 ;  /* 0x04400490001b7882 */ /* 0x000fc40000000000 */
[----:B------:R-:W-:Y:S02]  /*37c0*/  UIADD3 UR6, UPT, UPT, UR17, 0x6400, URZ ;  /* 0x0000640011067890 */ /* 0x000fe4000fffe0ff */
[----:B------:R-:W-:Y:S02]  /*37d0*/  UIADD3 UR7, UPT, UPT, UR17, 0x10400, URZ ;  /* 0x0001040011077890 */ /* 0x000fe4000fffe0ff */
[----:B----4-:R-:W-:Y:S01]  /*37e0*/  UIADD3 UR5, UPT, UPT, UR5, 0x3f, URZ ;  /* 0x0000003f05057890 */ /* 0x010fe2000fffe0ff */
[----:B--2---:R-:W2:Y:S01]  /*37f0*/  LDS R0, [UR17+0x1a0] ;  /* 0x0001a011ff007984 */ /* 0x004ea20008000800 */
[----:B------:R-:W-:Y:S02]  /*3800*/  USHF.R.U32.HI UR6, URZ, 0x4, UR6 ;  /* 0x00000004ff067899 */ /* 0x000fe40008011606 */
[----:B------:R-:W-:Y:S02]  /*3810*/  USHF.R.S32.HI UR4, URZ, 0x1f, UR5 ;  /* 0x0000001fff047899 */ /* 0x000fe40008011405 */
[----:B------:R-:W-:-:S02]  /*3820*/  ULOP3.LUT UR6, UR6, 0x3fff, URZ, 0xc0, !UPT ;  /* 0x00003fff06067892 */ /* 0x000fc4000f8ec0ff */
[----:B------:R-:W-:Y:S02]  /*3830*/  ULEA.HI UR4, UR4, UR5, URZ, 0x6 ;  /* 0x0000000504047291 */ /* 0x000fe4000f8f30ff */
[----:B------:R-:W-:Y:S02]  /*3840*/  USHF.R.U32.HI UR5, URZ, 0x4, UR7 ;  /* 0x00000004ff057899 */ /* 0x000fe40008011607 */
[----:B------:R-:W-:Y:S02]  /*3850*/  USHF.R.S32.HI UR28, URZ, 0x6, UR4 ;  /* 0x00000006ff1c7899 */ /* 0x000fe40008011404 */
[----:B------:R-:W-:Y:S02]  /*3860*/  ULOP3.LUT UR5, UR5, 0x3fff, URZ, 0xc0, !UPT ;  /* 0x00003fff05057892 */ /* 0x000fe4000f8ec0ff */
[----:B------:R-:W-:Y:S02]  /*3870*/  UISETP.LT.AND UP0, UPT, UR28, 0x1, UPT ;  /* 0x000000011c00788c */ /* 0x000fe4000bf01270 */
[----:B------:R-:W-:-:S02]  /*3880*/  ULOP3.LUT UR20, UR6, 0x10000, URZ, 0xfc, !UPT ;  /* 0x0001000006147892 */ /* 0x000fc4000f8efcff */
[----:B------:R-:W-:Y:S02]  /*3890*/  USEL UR29, UR28, 0x1, !UP0 ;  /* 0x000000011c1d7887 */ /* 0x000fe4000c000000 */
[----:B------:R-:W-:Y:S02]  /*38a0*/  ULOP3.LUT UR21, UR5, 0x10000, URZ, 0xfc, !UPT ;  /* 0x0001000005157892 */ /* 0x000fe4000f8efcff */
[----:B------:R-:W-:Y:S02]  /*38b0*/  UIADD3 UR29, UPT, UPT, -UR29, URZ, URZ ;  /* 0x000000ff1d1d7290 */ /* 0x000fe4000fffe1ff */
[----:B-1----:R-:W-:Y:S01]  /*38c0*/  UISETP.GE.AND UP4, UPT, UR8, 0x1, UPT ;  /* 0x000000010800788c */ /* 0x002fe2000bf86270 */
[----:B------:R-:W-:Y:S01]  /*38d0*/  UMOV UR24, 0x0 ;  /* 0x0000000000187882 */ /* 0x000fe20000000000 */
[----:B------:R-:W-:Y:S01]  /*38e0*/  UMOV UR25, 0x4400490 ;  /* 0x0440049000197882 */ /* 0x000fe20000000000 */
[----:B--2---:R-:W-:-:S15]  /*38f0*/  R2UR UR30, R0 ;  /* 0x00000000001e72ca */ /* 0x004fde00000e0000 */
.L_x_73:
[----:B------:R-:W-:Y:S02]  /*3900*/  LEA R0, R10, UR17, 0x3 ;  /* 0x000000110a007c11 */ /* 0x000fe4000f8e18ff */
[----:B------:R-:W-:Y:S02]  /*3910*/  SHF.L.U32 R5, R9, 0x1f, RZ ;  /* 0x0000001f09057819 */ /* 0x000fe400000006ff */
[----:B------:R-:W-:Y:S01]  /*3920*/  PLOP3.LUT P0, PT, PT, PT, UP4, 0x80, 0x8 ;  /* 0x000000000008781c */ /* 0x000fe20003f0f048 */
[----:B------:R-:W-:Y:S01]  /*3930*/  VIADD R3, R0, 0x100 ;  /* 0x0000010000037836 */ /* 0x000fe20000000000 */
[----:B-1----:R-:W1:Y:S02]  /*3940*/  SYNCS.PHASECHK.TRANS64.TRYWAIT P1, [R0+URZ+0xf0], R5 ;  /* 0x0000f005000075a7 */ /* 0x002e6400080211ff */
[----:B-1-3--:R-:W-:Y:S09]  /*3950*/  @!P1 BRA `(.L_x_67) ;  /* 0x0000006800289947 */ /* 0x00aff20003800000 */
.L_x_166:
[----:B------:R-:W-:Y:S01]  /*3960*/  LEA R4, R10, UR17, 0x4 ;  /* 0x000000110a047c11 */ /* 0x000fe2000f8e20ff */
[----:B------:R-:W-:Y:S01]  /*3970*/  @UP4 ULEA UR4, UR14, UR17, 0x3 ;  /* 0x000000110e044291 */ /* 0x000fe2000f8e18ff */
[----:B------:R-:W-:Y:S01]  /*3980*/  PLOP3.LUT P2, PT, PT, PT, PT, 0x80, 0x8 ;  /* 0x000000000008781c */ /* 0x000fe20003f4f070 */
[----:B------:R-:W-:Y:S01]  /*3990*/  ULEA UR23, UR22, UR17, 0x3 ;  /* 0x0000001116177291 */ /* 0x000fe2000f8e18ff */
[----:B------:R-:W-:Y:S02]  /*39a0*/  PRMT R3, RZ, 0x654, R3 ;  /* 0x00000654ff037816 */ /* 0x000fe40000000003 */
[----:B-1----:R-:W1:Y:S01]  /*39b0*/  LDS.128 R4, [R4+0x180] ;  /* 0x0001800004047984 */ /* 0x002e620000000c00 */
[----:B------:R-:W-:Y:S02]  /*39c0*/  @P0 SHF.L.U32 R2, R8, 0x1f, RZ ;  /* 0x0000001f08020819 */ /* 0x000fe400000006ff */
[----:B------:R-:W-:Y:S01]  /*39d0*/  SHF.L.U32 R0, R11, 0x1f, RZ ;  /* 0x0000001f0b007819 */ /* 0x000fe200000006ff */
[----:B------:R-:W-:Y:S01]  /*39e0*/  @!PT LDS RZ, [RZ] ;  /* 0x00000000fffff984 */ /* 0x000fe20000000800 */
[----:B------:R-:W-:Y:S01]  /*39f0*/  @!PT LDS RZ, [RZ] ;  /* 0x00000000fffff984 */ /* 0x000fe20000000800 */
[----:B------:R-:W-:Y:S01]  /*3a00*/  @!PT LDS RZ, [RZ] ;  /* 0x00000000fffff984 */ /* 0x000fe20000000800 */
[----:B------:R-:W-:Y:S01]  /*3a10*/  @!PT LDS RZ, [RZ] ;  /* 0x00000000fffff984 */ /* 0x000fe20000000800 */
[----:B------:R2:W-:Y:S06]  /*3a20*/  MEMBAR.ALL.CTA ;  /* 0x0000000000007992 */ /* 0x0005ec0000008000 */
[----:B--2---:R-:W2:Y:S02]  /*3a30*/  FENCE.VIEW.ASYNC.S ;  /* 0x00000000000073c6 */ /* 0x004ea40000000000 */
[----:B--2---:R2:W-:Y:S01]  /*3a40*/  SYNCS.ARRIVE.TRANS64.RED.A1T0 RZ, [R3+URZ], RZ ;  /* 0x000000ff03ff79a7 */ /* 0x0045e200081004ff */
[----:B------:R2:W3:Y:S01]  /*3a50*/  @P0 SYNCS.PHASECHK.TRANS64.TRYWAIT P2, [UR4], R2 ;  /* 0x00000002ff0005a7 */ /* 0x0004e20008041104 */
[----:B------:R-:W-:Y:S01]  /*3a60*/  ULEA.HI UR4, UR22, UR22, URZ, 0x1 ;  /* 0x0000001616047291 */ /* 0x000fe2000f8f08ff */
[----:B-1----:R-:W-:-:S03]  /*3a70*/  LOP3.LUT P1, RZ, R6, 0x1, RZ, 0xc0, !PT ;  /* 0x0000000106ff7812 */ /* 0x002fc6000782c0ff */
[----:B------:R-:W-:Y:S02]  /*3a80*/  USHF.L.U32 UR18, UR4, 0x7, URZ ;  /* 0x0000000704127899 */ /* 0x000fe400080006ff */
[----:B------:R-:W-:Y:S02]  /*3a90*/  ULOP3.LUT UR4, UR4, 0xffe, URZ, 0xc0, !UPT ;  /* 0x00000ffe04047892 */ /* 0x000fe4000f8ec0ff */
[----:B------:R-:W-:Y:S02]  /*3aa0*/  ULOP3.LUT UR18, UR18, 0xffffff00, URZ, 0xc0, !UPT ;  /* 0xffffff0012127892 */ /* 0x000fe4000f8ec0ff */
[----:B------:R-:W-:Y:S02]  /*3ab0*/  UIADD3 UR4, UPT, UPT, -UR4, UR22, URZ ;  /* 0x0000001604047290 */ /* 0x000fe4000fffe1ff */
[----:B------:R-:W-:Y:S01]  /*3ac0*/  UIADD3 UR18, UPT, UPT, UR30, UR18, URZ ;  /* 0x000000121e127290 */ /* 0x000fe2000fffe0ff */
[----:B------:R-:W1:Y:S03]  /*3ad0*/  SYNCS.PHASECHK.TRANS64.TRYWAIT P0, [UR23+0x130], R0 ;  /* 0x00013000ff0075a7 */ /* 0x000e660008001117 */
[----:B------:R-:W-:Y:S01]  /*3ae0*/  ULEA UR18, UR4, UR18, 0x14 ;  /* 0x0000001204127291 */ /* 0x000fe2000f8ea0ff */
[----:B-123--:R-:W-:Y:S11]  /*3af0*/  @!P0 BRA `(.L_x_68) ;  /* 0x0000006400d48947 */ /* 0x00eff60003800000 */
.L_x_168:
[----:B------:R-:W-:Y:S01]  /*3b00*/  IADD3 R10, PT, PT, R10, 0x1, RZ ;  /* 0x000000010a0a7810 */ /* 0x000fe20007ffe0ff */
[----:B------:R-:W-:Y:S06]  /*3b10*/  BRA.U !UP4, `(.L_x_69) ;  /* 0x000000010c987547 */ /* 0x000fec000b800000 */
[----:B------:R-:W-:Y:S01]  /*3b20*/  UPLOP3.LUT UP2, UPT, UPT, UPT, UPT, 0x40, 0x4 ;  /* 0x000000000004789c */ /* 0x000fe20003f4e870 */
[----:B------:R-:W-:Y:S01]  /*3b30*/  UMOV UR16, UR29 ;  /* 0x0000001d00107c82 */ /* 0x000fe20008000000 */
[----:B------:R-:W-:Y:S01]  /*3b40*/  UMOV UR15, UR28 ;  /* 0x0000001c000f7c82 */ /* 0x000fe20008000000 */
[----:B------:R-:W-:-:S08]  /*3b50*/  UMOV UR6, UR14 ;  /* 0x0000000e00067c82 */ /* 0x000fd00008000000 */
.L_x_72:
[----:B------:R-:W-:Y:S02]  /*3b60*/  UIADD3 UR16, UPT, UPT, UR16, 0x1, URZ ;  /* 0x0000000110107890 */ /* 0x000fe4000fffe0ff */
[----:B--2---:R-:W-:Y:S02]  /*3b70*/  ULEA UR5, UR6, UR17, 0x3 ;  /* 0x0000001106057291 */ /* 0x004fe4000f8e18ff */
[----:B------:R-:W-:Y:S01]  /*3b80*/  UISETP.NE.AND UP3, UPT, UR16, URZ, UPT ;  /* 0x000000ff1000728c */ /* 0x000fe2000bf65270 */
[----:B---3--:R-:W-:Y:S10]  /*3b90*/  @P2 BRA `(.L_x_70) ;  /* 0x00000000000c2947 */ /* 0x008ff40003800000 */
[----:B-1----:R-:W-:Y:S04]  /*3ba0*/  SHF.L.U32 R3, R8, 0x1f, RZ ;  /* 0x0000001f08037819 */ /* 0x002fe800000006ff */
[----:B------:R-:W1:Y:S02]  /*3bb0*/  SYNCS.PHASECHK.TRANS64.TRYWAIT P0, [UR5], R3 ;  /* 0x00000003ff0075a7 */ /* 0x000e640008001105 */
[----:B-1----:R-:W-:Y:S05]  /*3bc0*/  @!P0 BRA `(.L_x_71) ;  /* 0x0000006400b88947 */ /* 0x002fea0003800000 */
.L_x_70:
[----:B------:R-:W-:Y:S01]  /*3bd0*/  UISETP.NE.AND UP0, UPT, UR15, 0x1, UPT ;  /* 0x000000010f00788c */ /* 0x000fe2000bf05270 */
[----:B------:R-:W-:Y:S01]  /*3be0*/  PLOP3.LUT P2, PT, PT, PT, PT, 0x80, 0x8 ;  /* 0x000000000008781c */ /* 0x000fe20003f4f070 */
[----:B------:R-:W-:Y:S02]  /*3bf0*/  UIADD3 UR4, UPT, UPT, UR6, 0x1, URZ ;  /* 0x0000000106047890 */ /* 0x000fe4000fffe0ff */
[----:B------:R-:W-:Y:S02]  /*3c00*/  ULEA UR12, UR6, UR21, 0xa ;  /* 0x00000015060c7291 */ /* 0x000fe4000f8e50ff */
[----:B------:R-:W-:Y:S01]  /*3c10*/  UISETP.NE.AND UP1, UPT, UR4, 0xa, UPT ;  /* 0x0000000a0400788c */ /* 0x000fe2000bf25270 */
[----:B------:R-:W-:Y:S01]  /*3c20*/  PLOP3.LUT P0, PT, PT, PT, UP0, 0x80, 0x8 ;  /* 0x000000000008781c */ /* 0x000fe20003f0f008 */
[----:B------:R-:W-:Y:S02]  /*3c30*/  UIADD3 UR10, UPT, UPT, UR12, 0x2, URZ ;  /* 0x000000020c0a7890 */ /* 0x000fe4000fffe0ff */
[----:B------:R-:W-:Y:S02]  /*3c40*/  USEL UR7, URZ, 0x1, UP1 ;  /* 0x00000001ff077887 */ /* 0x000fe40008800000 */
[----:B------:R-:W-:Y:S02]  /*3c50*/  USEL UR14, UR4, URZ, UP1 ;  /* 0x000000ff040e7287 */ /* 0x000fe40008800000 */
[----:B------:R-:W-:Y:S02]  /*3c60*/  UIADD3 UR15, UPT, UPT, UR15, -0x1, URZ ;  /* 0xffffffff0f0f7890 */ /* 0x000fe4000fffe0ff */
[----:B------:R-:W-:Y:S01]  /*3c70*/  @UP0 ULEA UR4, UR14, UR17, 0x3 ;  /* 0x000000110e040291 */ /* 0x000fe2000f8e18ff */
[----:B------:R-:W-:Y:S01]  /*3c80*/  LOP3.LUT R8, R8, UR7, RZ, 0x3c, !PT ;  /* 0x0000000708087c12 */ /* 0x000fe2000f8e3cff */
[----:B------:R-:W-:Y:S01]  /*3c90*/  UIADD3 UR7, UPT, UPT, UR5, 0x50, URZ ;  /* 0x0000005005077890 */ /* 0x000fe2000fffe0ff */
[----:B------:R-:W-:Y:S02]  /*3ca0*/  UMOV UR13, 0x80004020 ;  /* 0x80004020000d7882 */ /* 0x000fe40000000000 */
[----:B-1----:R-:W-:Y:S01]  /*3cb0*/  @P0 SHF.L.U32 R0, R8, 0x1f, RZ ;  /* 0x0000001f08000819 */ /* 0x002fe200000006ff */
[----:B------:R-:W-:Y:S01]  /*3cc0*/  UMOV UR5, 0x80004020 ;  /* 0x8000402000057882 */ /* 0x000fe20000000000 */
[----:B------:R-:W-:Y:S01]  /*3cd0*/  UMOV UR11, 0x80004020 ;  /* 0x80004020000b7882 */ /* 0x000fe20000000000 */
[----:B------:R-:W-:Y:S01]  /*3ce0*/  UMOV UR9, 0x80004020 ;  /* 0x8000402000097882 */ /* 0x000fe20000000000 */
[----:B------:R2:W3:Y:S01]  /*3cf0*/  @P0 SYNCS.PHASECHK.TRANS64.TRYWAIT P2, [UR4], R0 ;  /* 0x00000000ff0005a7 */ /* 0x0004e20008041104 */
[----:B------:R-:W-:Y:S03]  /*3d00*/  ULEA UR4, UR6, UR20, 0x8 ;  /* 0x0000001406047291 */ /* 0x000fe6000f8e40ff */
[----:B------:R-:W-:Y:S01]  /*3d10*/  UMOV UR6, UR14 ;  /* 0x0000000e00067c82 */ /* 0x000fe20008000000 */
[----:B------:R-:W-:Y:S05]  /*3d20*/  UIADD3 UR8, UPT, UPT, UR4, 0x2, URZ ;  /* 0x0000000204087890 */ /* 0x000fea000fffe0ff */
[----:B------:R2:W-:Y:S01]  /*3d30*/  UTCQMMA gdesc[UR4], gdesc[UR12], tmem[UR18], tmem[UR26], idesc[UR27], UP2 ;  /* 0x00ff1a0c040075ea */ /* 0x0005e20009000312 */
[----:B------:R-:W-:Y:S03]  /*3d40*/  UPLOP3.LUT UP2, UPT, UPT, UPT, UPT, 0x80, 0x8 ;  /* 0x000000000008789c */ /* 0x000fe60003f4f070 */
[----:B------:R2:W-:Y:S01]  /*3d50*/  UTCQMMA gdesc[UR8], gdesc[UR10], tmem[UR18], tmem[UR24], idesc[UR25], UPT ;  /* 0x00ff180a080075ea */ /* 0x0005e2000b800312 */
[----:B------:R2:W-:Y:S01]  /*3d60*/  UTCBAR.MULTICAST [UR7], URZ, UR19 ;  /* 0x000000ff070073e9 */ /* 0x0005e20008000813 */
[----:B------:R-:W-:Y:S06]  /*3d70*/  BRA.U UP3, `(.L_x_72) ;  /* 0xfffffffd03787547 */ /* 0x000fec000b83ffff */
.L_x_69:
[----:B--2---:R-:W-:Y:S01]  /*3d80*/  UIADD3 UR4, UPT, UPT, UR22, 0x1, URZ ;  /* 0x0000000116047890 */ /* 0x004fe2000fffe0ff */
[C---:B------:R-:W-:Y:S01]  /*3d90*/  ISETP.NE.AND P0, PT, R10.reuse, 0x2, PT ;  /* 0x000000020a00780c */ /* 0x040fe20003f05270 */
[----:B------:R-:W-:Y:S02]  /*3da0*/  UIADD3 UR5, UPT, UPT, UR23, 0x110, URZ ;  /* 0x0000011017057890 */ /* 0x000fe4000fffe0ff */
[----:B------:R-:W-:Y:S01]  /*3db0*/  UISETP.NE.AND UP0, UPT, UR4, 0x4, UPT ;  /* 0x000000040400788c */ /* 0x000fe2000bf05270 */
[----:B-1----:R-:W-:Y:S02]  /*3dc0*/  SEL R0, RZ, 0x1, P0 ;  /* 0x00000001ff007807 */ /* 0x002fe40000000000 */
[----:B------:R-:W-:Y:S01]  /*3dd0*/  SEL R10, R10, RZ, P0 ;  /* 0x000000ff0a0a7207 */ /* 0x000fe20000000000 */
[----:B------:R-:W-:Y:S01]  /*3de0*/  USEL UR6, URZ, 0x1, UP0 ;  /* 0x00000001ff067887 */ /* 0x000fe20008000000 */
[----:B------:R-:W-:Y:S01]  /*3df0*/  LOP3.LUT R9, R9, R0, RZ, 0x3c, !PT ;  /* 0x0000000009097212 */ /* 0x000fe200078e3cff */
[----:B------:R-:W-:Y:S01]  /*3e00*/  USEL UR22, UR4, URZ, UP0 ;  /* 0x000000ff04167287 */ /* 0x000fe20008000000 */
[----:B------:R1:W-:Y:S03]  /*3e10*/  UTCBAR [UR5], URZ ;  /* 0x000000ff050073e9 */ /* 0x0003e600080000ff */
[----:B------:R-:W-:Y:S01]  /*3e20*/  LOP3.LUT R11, R11, UR6, RZ, 0x3c, !PT ;  /* 0x000000060b0b7c12 */ /* 0x000fe2000f8e3cff */
[----:B------:R-:W-:Y:S07]  /*3e30*/  @P1 BRA `(.L_x_73) ;  /* 0xfffffff800b01947 */ /* 0x000fee000383ffff */
[----:B------:R-:W2:Y:S01]  /*3e40*/  S2UR UR8, SR_CgaCtaId ;  /* 0x00000000000879c3 */ /* 0x000ea20000008800 */
[----:B------:R-:W-:Y:S01]  /*3e50*/  ELECT P0, URZ, PT ;  /* 0x0000000000ff782f */ /* 0x000fe20003800000 */
[----:B------:R-:W-:Y:S01]  /*3e60*/  IMAD.MOV.U32 R0, RZ, RZ, 0x1 ;  /* 0x00000001ff007424 */ /* 0x000fe200078e00ff */
[----:B------:R-:W-:Y:S01]  /*3e70*/  UIADD3 UR17, UPT, UPT, UR17, 0x130, URZ ;  /* 0x0000013011117890 */ /* 0x000fe2000fffe0ff */
[----:B------:R-:W-:Y:S01]  /*3e80*/  SHF.L.U32 R3, R11, 0x1f, RZ ;  /* 0x0000001f0b037819 */ /* 0x000fe200000006ff */
[----:B------:R-:W-:-:S03]  /*3e90*/  UMOV UR4, 0x40 ;  /* 0x0000004000047882 */ /* 0x000fc60000000000 */
[----:B------:R-:W-:Y:S01]  /*3ea0*/  UVIRTCOUNT.DEALLOC.SMPOOL 0x80 ;  /* 0x000000800000784c */ /* 0x000fe20000000000 */
[----:B--2---:R-:W-:Y:S02]  /*3eb0*/  ULEA UR8, UR8, UR4, 0x18 ;  /* 0x0000000408087291 */ /* 0x004fe4000f8ec0ff */
[----:B------:R-:W-:-:S07]  /*3ec0*/  ULEA UR4, UR22, UR17, 0x3 ;  /* 0x0000001116047291 */ /* 0x000fce000f8e18ff */
[----:B------:R2:W-:Y:S02]  /*3ed0*/  @P0 STS.U8 [UR8+0x1c], R0 ;  /* 0x00001c00ff000988 */ /* 0x0005e40008000008 */
[----:B------:R-:W4:Y:S02]  /*3ee0*/  SYNCS.PHASECHK.TRANS64.TRYWAIT P0, [UR4], R3 ;  /* 0x00000003ff0075a7 */ /* 0x000f240008001104 */
[----:B--2-4-:R-:W-:Y:S05]  /*3ef0*/  @!P0 BRA `(.L_x_74) ;  /* 0x0000006400048947 */ /* 0x014fea0003800000 */
.L_x_171:
[----:B------:R-:W-:-:S04]  /*3f00*/  UIADD3 UR4, UPT, UPT, UR22, 0x1, URZ ;  /* 0x0000000116047890 */ /* 0x000fc8000fffe0ff */
[----:B------:R-:W-:-:S04]  /*3f10*/  UISETP.NE.AND UP0, UPT, UR4, 0x4, UPT ;  /* 0x000000040400788c */ /* 0x000fc8000bf05270 */
[----:B------:R-:W-:Y:S02]  /*3f20*/  USEL UR6, URZ, 0x1, UP0 ;  /* 0x00000001ff067887 */ /* 0x000fe40008000000 */
[----:B------:R-:W-:-:S04]  /*3f30*/  USEL UR4, UR4, URZ, UP0 ;  /* 0x000000ff04047287 */ /* 0x000fc80008000000 */
[----:B-1----:R-:W-:Y:S01]  /*3f40*/  ULEA UR5, UR4, UR17, 0x3 ;  /* 0x0000001104057291 */ /* 0x002fe2000f8e18ff */
[----:B------:R-:W-:-:S04]  /*3f50*/  LOP3.LUT R2, R11, UR6, RZ, 0x3c, !PT ;  /* 0x000000060b027c12 */ /* 0x000fc8000f8e3cff */
[----:B--2---:R-:W-:-:S04]  /*3f60*/  SHF.L.U32 R3, R2, 0x1f, RZ ;  /* 0x0000001f02037819 */ /* 0x004fc800000006ff */
[----:B------:R-:W1:Y:S02]  /*3f70*/  SYNCS.PHASECHK.TRANS64.TRYWAIT P0, [UR5], R3 ;  /* 0x00000003ff0075a7 */ /* 0x000e640008001105 */
[----:B-1----:R-:W-:Y:S05]  /*3f80*/  @!P0 BRA `(.L_x_75) ;  /* 0x0000006000f88947 */ /* 0x002fea0003800000 */
.L_x_173:
        /* <DEDUP_REMOVED lines=9> */
.L_x_175:
[----:B------:R-:W-:-:S04]  /*4020*/  UIADD3 UR4, UPT, UPT, UR4, 0x1, URZ ;  /* 0x0000000104047890 */ /* 0x000fc8000fffe0ff */
[----:B------:R-:W-:-:S04]  /*4030*/  UISETP.NE.AND UP0, UPT, UR4, 0x4, UPT ;  /* 0x000000040400788c */ /* 0x000fc8000bf05270 */
[----:B------:R-:W-:Y:S02]  /*4040*/  USEL UR5, URZ, 0x1, UP0 ;  /* 0x00000001ff057887 */ /* 0x000fe40008000000 */
[----:B------:R-:W-:-:S04]  /*4050*/  USEL UR4, UR4, URZ, UP0 ;  /* 0x000000ff04047287 */ /* 0x000fc80008000000 */
[----:B------:R-:W-:Y:S01]  /*4060*/  ULEA UR4, UR4, UR17, 0x3 ;  /* 0x0000001104047291 */ /* 0x000fe2000f8e18ff */
[----:B-1----:R-:W-:-:S04]  /*4070*/  LOP3.LUT R3, R2, UR5, RZ, 0x3c, !PT ;  /* 0x0000000502037c12 */ /* 0x002fc8000f8e3cff */
[----:B------:R-:W-:-:S04]  /*4080*/  SHF.L.U32 R3, R3, 0x1f, RZ ;  /* 0x0000001f03037819 */ /* 0x000fc800000006ff */
[----:B------:R-:W1:Y:S02]  /*4090*/  SYNCS.PHASECHK.TRANS64.TRYWAIT P0, [UR4], R3 ;  /* 0x00000003ff0075a7 */ /* 0x000e640008001104 */
[----:B-1----:R-:W-:Y:S05]  /*40a0*/  @!P0 BRA `(.L_x_77) ;  /* 0x0000006000e08947 */ /* 0x002fea0003800000 */
.L_x_177:
[----:B------:R-:W-:Y:S01]  /*40b0*/  NOP ;  /* 0x0000000000007918 */ /* 0x000fe20000000000 */
[----:B-1----:R-:W1:Y:S01]  /*40c0*/  LDS R0, [UR8+0x14] ;  /* 0x00001408ff007984 */ /* 0x002e620008000800 */
[----:B------:R-:W-:Y:S01]  /*40d0*/  ULOP3.LUT UR4, UR30, 0xffff, URZ, 0xc0, !UPT ;  /* 0x0000ffff1e047892 */ /* 0x000fe2000f8ec0ff */
[----:B------:R-:W-:Y:S01]  /*40e0*/  UMOV UR5, 0xffff ;  /* 0x0000ffff00057882 */ /* 0x000fe20000000000 */
[----:B------:R-:W-:Y:S02]  /*40f0*/  UMOV UR6, 0x1 ;  /* 0x0000000100067882 */ /* 0x000fe40000000000 */
[----:B------:R-:W-:-:S04]  /*4100*/  USHF.R.U32.HI UR4, URZ, 0x5, UR4 ;  /* 0x00000005ff047899 */ /* 0x000fc80008011604 */
[----:B------:R-:W-:Y:S02]  /*4110*/  USHF.L.U32 UR5, UR5, UR4, URZ ;  /* 0x0000000405057299 */ /* 0x000fe400080006ff */
[----:B------:R-:W-:-:S04]  /*4120*/  USHF.L.U32 UR4, UR6, UR4, URZ ;  /* 0x0000000406047299 */ /* 0x000fc800080006ff */
[----:B-1----:R-:W-:-:S04]  /*4130*/  LOP3.LUT R0, R0, UR5, RZ, 0xc0, !PT ;  /* 0x0000000500007c12 */ /* 0x002fc8000f8ec0ff */
[----:B------:R-:W-:-:S13]  /*4140*/  ISETP.NE.AND P0, PT, R0, UR5, PT ;  /* 0x0000000500007c0c */ /* 0x000fda000bf05270 */
[----:B------:R-:W-:Y:S05]  /*4150*/  @P0 BRA `(.L_x_78) ;  /* 0x0000000000580947 */ /* 0x000fea0003800000 */
[----:B------:R-:W1:Y:S02]  /*4160*/  LDS R0, [UR8+0x18] ;  /* 0x00001808ff007984 */ /* 0x000e640008000800 */
[----:B-1----:R-:W-:-:S04]  /*4170*/  LOP3.LUT R0, R0, UR4, RZ, 0xc0, !PT ;  /* 0x0000000400007c12 */ /* 0x002fc8000f8ec0ff */
[----:B------:R-:W-:-:S13]  /*4180*/  ISETP.NE.AND P0, PT, R0, UR4, PT ;  /* 0x0000000400007c0c */ /* 0x000fda000bf05270 */
[----:B------:R-:W-:Y:S05]  /*4190*/  @P0 BRA `(.L_x_79) ;  /* 0x00000000003c0947 */ /* 0x000fea0003800000 */
[----:B------:R-:W1:Y:S01]  /*41a0*/  S2R R2, SR_LANEID ;  /* 0x0000000000027919 */ /* 0x000e620000000000 */
[----:B------:R-:W-:Y:S01]  /*41b0*/  ULOP3.LUT UR5, URZ, UR5, URZ, 0x33, !UPT ;  /* 0x00000005ff057292 */ /* 0x000fe2000f8e33ff */
[----:B------:R-:W-:Y:S01]  /*41c0*/  LOP3.LUT R4, RZ, UR4, RZ, 0x33, !PT ;  /* 0x00000004ff047c12 */ /* 0x000fe2000f8e33ff */
[----:B------:R-:W-:Y:S02]  /*41d0*/  VOTEU.ANY UR4, UPT, PT ;  /* 0x0000000000047886 */ /* 0x000fe400038e0100 */
[----:B------:R-:W-:Y:S01]  /*41e0*/  UFLO.U32 UR4, UR4 ;  /* 0x00000004000472bd */ /* 0x000fe200080e0000 */
[----:B------:R-:W2:Y:S01]  /*41f0*/  REDUX UR6, R4 ;  /* 0x00000000040673c4 */ /* 0x000ea20000000000 */
[----:B------:R-:W-:-:S06]  /*4200*/  IMAD.U32 R0, RZ, RZ, UR5 ;  /* 0x00000005ff007e24 */ /* 0x000fcc000f8e00ff */
[----:B------:R4:W-:Y:S01]  /*4210*/  UTCATOMSWS.AND URZ, UR5 ;  /* 0x0000000500ff79e3 */ /* 0x0009e20008000000 */
[----:B------:R-:W3:Y:S01]  /*4220*/  REDUX UR7, R0 ;  /* 0x00000000000773c4 */ /* 0x000ee20000000000 */
[----:B-1----:R-:W-:Y:S01]  /*4230*/  ISETP.EQ.U32.AND P0, PT, R2, UR4, PT ;  /* 0x0000000402007c0c */ /* 0x002fe2000bf02070 */
[----:B--2---:R-:W-:Y:S01]  /*4240*/  IMAD.U32 R2, RZ, RZ, UR6 ;  /* 0x00000006ff027e24 */ /* 0x004fe2000f8e00ff */
[----:B---3--:R-:W-:-:S11]  /*4250*/  MOV R3, UR7 ;  /* 0x0000000700037c02 */ /* 0x008fd60008000f00 */
[----:B------:R4:W-:Y:S04]  /*4260*/  @P0 ATOMS.AND RZ, [UR8+0x14], R3 ;  /* 0x00001403ffff098c */ /* 0x0009e8000a800008 */
[----:B------:R4:W-:Y:S01]  /*4270*/  @P0 ATOMS.AND RZ, [UR8+0x18], R2 ;  /* 0x00001802ffff098c */ /* 0x0009e2000a800008 */
[----:B------:R-:W-:Y:S05]  /*4280*/  BRA `(.L_x_80) ;  /* 0x0000000000147947 */ /* 0x000fea0003800000 */
.L_x_79:
[----:B------:R-:W-:Y:S02]  /*4290*/  MOV R2, 0x42b0 ;  /* 0x000042b000027802 */ /* 0x000fe40000000f00 */
[----:B---3-5:R-:W-:Y:S05]  /*42a0*/  CALL.REL.NOINC `($__internal_0_$__cuda_sm10x_tcgen05_guardrail_trap_col_being_dealloced_not_returned_by_alloc) ;  /* 0x0000006400c47944 */ /* 0x028fea0003c00000 */
[----:B------:R-:W-:Y:S05]  /*42b0*/  BRA `(.L_x_80) ;  /* 0x0000000000087947 */ /* 0x000fea0003800000 */
.L_x_78:
[----:B------:R-:W-:Y:S02]  /*42c0*/  MOV R2, 0x42e0 ;  /* 0x000042e000027802 */ /* 0x000fe40000000f00 */
[----:B---3-5:R-:W-:Y:S05]  /*42d0*/  CALL.REL.NOINC `($__internal_2_$__cuda_sm10x_tcgen05_guardrail_trap_unallocated_columns_being_dealloced) ;  /* 0x0000006400d07944 */ /* 0x028fea0003c00000 */
.L_x_80:
[----:B------:R-:W-:Y:S01]  /*42e0*/  NOP ;  /* 0x0000000000007918 */ /* 0x000fe20000000000 */
[----:B----4-:R-:W-:Y:S05]  /*42f0*/  EXIT ;  /* 0x000000000000794d */ /* 0x010fea0003800000 */
.L_x_62:
[----:B------:R-:W-:-:S09]  /*4300*/  UISETP.NE.OR UP0, UPT, UR17, 0x3, !UP3 ;  /* 0x000000031100788c */ /* 0x000fd2000df05670 */
[----:B------:R-:W-:Y:S05]  /*4310*/  BRA.U UP0, `(.L_x_81) ;  /* 0x0000001100587547 */ /* 0x000fea000b800000 */
[----:B------:R-:W2:Y:S01]  /*4320*/  S2UR UR10, SR_CgaCtaId ;  /* 0x00000000000a79c3 */ /* 0x000ea20000008800 */
[----:B------:R-:W3:Y:S01]  /*4330*/  LDCU UR31, c[0x0][0x370] ;  /* 0x00006e00ff1f77ac */ /* 0x000ee20008000800 */
[----:B------:R-:W-:Y:S02]  /*4340*/  HFMA2 R13, -RZ, RZ, 0, 0 ;  /* 0x00000000ff0d7431 */ /* 0x000fe400000001ff */
[----:B------:R-:W-:Y:S01]  /*4350*/  IMAD.MOV.U32 R15, RZ, RZ, 0x1 ;  /* 0x00000001ff0f7424 */ /* 0x000fe200078e00ff */
[----:B------:R-:W-:Y:S01]  /*4360*/  MOV R7, 0x1000 ;  /* 0x0000100000077802 */ /* 0x000fe20000000f00 */
[----:B------:R-:W3:Y:S01]  /*4370*/  LDCU.128 UR44, c[0x0][0xb10] ;  /* 0x00016200ff2c77ac */ /* 0x000ee20008000c00 */
[----:B------:R-:W-:Y:S01]  /*4380*/  IMAD.MOV.U32 R14, RZ, RZ, RZ ;  /* 0x000000ffff0e7224 */ /* 0x000fe200078e00ff */
[----:B------:R-:W4:Y:S01]  /*4390*/  LDC.64 R16, c[0x0][0x348] ;  /* 0x0000d200ff107b82 */ /* 0x000f220000000a00 */
[----:B------:R-:W1:Y:S01]  /*43a0*/  LDCU UR30, c[0x0][0x374] ;  /* 0x00006e80ff1e77ac */ /* 0x000e620008000800 */
[----:B------:R-:W2:Y:S06]  /*43b0*/  LDCU UR15, c[0x0][0xb0c] ;  /* 0x00016180ff0f77ac */ /* 0x000eac0008000800 */
[----:B------:R-:W4:Y:S01]  /*43c0*/  LDC.64 R2, c[0x0][0x888] ;  /* 0x00022200ff027b82 */ /* 0x000f220000000a00 */
[----:B------:R-:W4:Y:S01]  /*43d0*/  LDCU UR49, c[0x0][0xb20] ;  /* 0x00016400ff3177ac */ /* 0x000f220008000800 */
[----:B------:R-:W4:Y:S06]  /*43e0*/  LDCU UR4, c[0x0][0xb30] ;  /* 0x00016600ff0477ac */ /* 0x000f2c0008000800 */
[----:B------:R-:W4:Y:S01]  /*43f0*/  LDC.64 R4, c[0x0][0x890] ;  /* 0x00022400ff047b82 */ /* 0x000f220000000a00 */
[----:B------:R-:W-:Y:S01]  /*4400*/  UMOV UR21, 0x400 ;  /* 0x0000040000157882 */ /* 0x000fe20000000000 */
[----:B---3--:R-:W-:-:S02]  /*4410*/  UIMAD.WIDE.U32 UR6, UR31, UR44, URZ ;  /* 0x0000002c1f0672a5 */ /* 0x008fc4000f8e00ff */
[----:B-1----:R-:W-:Y:S02]  /*4420*/  UIMAD.WIDE.U32 UR8, UR30, UR47, URZ ;  /* 0x0000002f1e0872a5 */ /* 0x002fe4000f8e00ff */
[----:B--2---:R-:W-:Y:S02]  /*4430*/  ULEA UR21, UR10, UR21, 0x18 ;  /* 0x000000150a157291 */ /* 0x004fe4000f8ec0ff */
[----:B------:R-:W-:Y:S02]  /*4440*/  UPLOP3.LUT UP3, UPT, UPT, UPT, UPT, 0x40, 0x4 ;  /* 0x000000000004789c */ /* 0x000fe40003f6e870 */
[----:B------:R-:W-:Y:S02]  /*4450*/  UIADD3 UR37, UPT, UPT, UR21, 0xb8, URZ ;  /* 0x000000b815257890 */ /* 0x000fe4000fffe0ff */
[----:B------:R-:W-:Y:S02]  /*4460*/  UIADD3 UR33, UPT, UPT, UR21, 0xa0, URZ ;  /* 0x000000a015217890 */ /* 0x000fe4000fffe0ff */
[----:B------:R-:W-:-:S02]  /*4470*/  UIADD3 UR25, UPT, UPT, UR21, 0xa8, URZ ;  /* 0x000000a815197890 */ /* 0x000fc4000fffe0ff */
[----:B------:R-:W-:Y:S01]  /*4480*/  UIADD3 UR17, UPT, UPT, UR21, 0xb0, URZ ;  /* 0x000000b015117890 */ /* 0x000fe2000fffe0ff */
[----:B------:R-:W-:Y:S01]  /*4490*/  UMOV UR6, UR7 ;  /* 0x0000000700067c82 */ /* 0x000fe20008000000 */
[----:B------:R-:W-:Y:S01]  /*44a0*/  UMOV UR41, UR9 ;  /* 0x0000000900297c82 */ /* 0x000fe20008000000 */
[----:B------:R-:W-:Y:S02]  /*44b0*/  UISETP.GE.AND UP0, UPT, UR42, 0x1, UPT ;  /* 0x000000012a00788c */ /* 0x000fe4000bf06270 */
[----:B------:R-:W-:Y:S01]  /*44c0*/  UISETP.NE.AND UP4, UPT, UR42, 0x1, UPT ;  /* 0x000000012a00788c */ /* 0x000fe2000bf85270 */
[----:B------:R-:W1:Y:S01]  /*44d0*/  LDCU.64 UR22, c[0x0][0xb28] ;  /* 0x00016500ff1677ac */ /* 0x000e620008000a00 */
[----:B------:R-:W-:Y:S02]  /*44e0*/  UISETP.NE.AND UP6, UPT, UR15, 0x1, UPT ;  /* 0x000000010f00788c */ /* 0x000fe4000bfc5270 */
[----:B------:R-:W-:Y:S02]  /*44f0*/  UISETP.NE.AND UP5, UPT, UR46, 0x1, UPT ;  /* 0x000000012e00788c */ /* 0x000fe4000bfa5270 */
[----:B------:R-:W-:-:S02]  /*4500*/  UPRMT UR37, UR10, 0x654, UR37 ;  /* 0x000006540a257896 */ /* 0x000fc40008000025 */
[----:B------:R-:W-:Y:S02]  /*4510*/  USHF.R.U32.HI UR43, URZ, UR45, UR6 ;  /* 0x0000002dff2b7299 */ /* 0x000fe40008011606 */
[----:B------:R-:W-:Y:S02]  /*4520*/  UPRMT UR40, UR10, 0x654, UR33 ;  /* 0x000006540a287896 */ /* 0x000fe40008000021 */
[----:B------:R-:W-:Y:S02]  /*4530*/  UPRMT UR39, UR10, 0x654, UR25 ;  /* 0x000006540a277896 */ /* 0x000fe40008000019 */
[----:B------:R-:W-:Y:S02]  /*4540*/  UPRMT UR38, UR10, 0x654, UR17 ;  /* 0x000006540a267896 */ /* 0x000fe40008000011 */
[----:B----4-:R-:W-:Y:S02]  /*4550*/  USHF.R.U32.HI UR41, URZ, UR49, UR41 ;  /* 0x00000031ff297299 */ /* 0x010fe40008011629 */
[----:B------:R-:W-:-:S11]  /*4560*/  UISETP.NE.AND UP2, UPT, UR4, 0x1, UPT ;  /* 0x000000010400788c */ /* 0x000fd6000bf45270 */
.L_x_92:
[C---:B------:R-:W-:Y:S02]  /*4570*/  LEA R12, R14.reuse, UR21, 0x3 ;  /* 0x000000150e0c7c11 */ /* 0x040fe4000f8e18ff */
[----:B------:R-:W-:Y:S02]  /*4580*/  SHF.L.U32 R9, R13, 0x1f, RZ ;  /* 0x0000001f0d097819 */ /* 0x000fe400000006ff */
[----:B------:R-:W-:Y:S02]  /*4590*/  LEA R10, R14, UR21, 0x4 ;  /* 0x000000150e0a7c11 */ /* 0x000fe4000f8e20ff */
[----:B--2---:R-:W2:Y:S02]  /*45a0*/  SYNCS.PHASECHK.TRANS64.TRYWAIT P0, [R12+URZ+0xf0], R9 ;  /* 0x0000f0090c0075a7 */ /* 0x004ea400080011ff */
[----:B--2---:R-:W-:Y:S05]  /*45b0*/  @!P0 BRA `(.L_x_82) ;  /* 0x0000005c00b48947 */ /* 0x004fea0003800000 */
.L_x_178:
[----:B--2---:R-:W2:Y:S01]  /*45c0*/  LDS.128 R8, [R10+0x180] ;  /* 0x000180000a087984 */ /* 0x004ea20000000c00 */
[----:B------:R-:W-:Y:S01]  /*45d0*/  UISETP.GE.AND UP0, UPT, UR42, 0x1, UPT ;  /* 0x000000012a00788c */ /* 0x000fe2000bf06270 */
[----:B------:R-:W-:Y:S01]  /*45e0*/  @!PT LDS RZ, [RZ] ;  /* 0x00000000fffff984 */ /* 0x000fe20000000800 */
[----:B------:R-:W-:Y:S01]  /*45f0*/  @!PT LDS RZ, [RZ] ;  /* 0x00000000fffff984 */ /* 0x000fe20000000800 */
[----:B------:R-:W-:Y:S01]  /*4600*/  @!PT LDS RZ, [RZ] ;  /* 0x00000000fffff984 */ /* 0x000fe20000000800 */
[----:B------:R-:W-:Y:S01]  /*4610*/  @!PT LDS RZ, [RZ] ;  /* 0x00000000fffff984 */ /* 0x000fe20000000800 */
[----:B------:R3:W-:Y:S06]  /*4620*/  MEMBAR.ALL.CTA ;  /* 0x0000000000007992 */ /* 0x0007ec0000008000 */
[----:B---3--:R-:W3:Y:S01]  /*4630*/  FENCE.VIEW.ASYNC.S ;  /* 0x00000000000073c6 */ /* 0x008ee20000000000 */
[----:B--2---:R-:W-:Y:S11]  /*4640*/  LOP3.LUT P0, RZ, R10, 0x1, RZ, 0xc0, !PT ;  /* 0x000000010aff7812 */ /* 0x004ff6000780c0ff */
[----:B------:R-:W-:Y:S02]  /*4650*/  @!UPT UIADD3 URZ, UPT, UPT, URZ, URZ, URZ ;  /* 0x000000fffffff290 */ /* 0x000fe4000fffe0ff */
[----:B---3--:R-:W-:Y:S01]  /*4660*/  VOTEU.ANY UP1, P0 ;  /* 0x0000000000ff7886 */ /* 0x008fe20000020100 */
[----:B------:R-:W-:Y:S11]  /*4670*/  PLOP3.LUT P0, PT, PT, PT, UP1, 0x80, 0x8 ;  /* 0x000000000008781c */ /* 0x000ff60003f0f018 */
[----:B------:R-:W-:Y:S02]  /*4680*/  @!UPT UIADD3 URZ, UPT, UPT, URZ, URZ, URZ ;  /* 0x000000fffffff290 */ /* 0x000fe4000fffe0ff */
[----:B------:R-:W-:Y:S02]  /*4690*/  @P0 SHF.R.U32.HI R0, RZ, 0x10, R9 ;  /* 0x00000010ff000819 */ /* 0x000fe40000011609 */
[----:B------:R-:W-:Y:S02]  /*46a0*/  @P0 MOV R6, R8 ;  /* 0x0000000800060202 */ /* 0x000fe40000000f00 */
[----:B------:R-:W-:Y:S01]  /*46b0*/  @P0 R2UR UR4, R0 ;  /* 0x00000000000402ca */ /* 0x000fe200000e0000 */
[----:B------:R-:W-:Y:S01]  /*46c0*/  VIADD R0, R12, 0x100 ;  /* 0x000001000c007836 */ /* 0x000fe20000000000 */
[----:B------:R-:W-:Y:S02]  /*46d0*/  @P0 LOP3.LUT R8, R9, 0xffff, RZ, 0xc0, !PT ;  /* 0x0000ffff09080812 */ /* 0x000fe400078ec0ff */
[----:B------:R-:W-:Y:S02]  /*46e0*/  @P0 R2UR UR6, R6 ;  /* 0x00000000060602ca */ /* 0x000fe400000e0000 */
[----:B------:R-:W-:Y:S02]  /*46f0*/  PRMT R0, RZ, 0x654, R0 ;  /* 0x00000654ff007816 */ /* 0x000fe40000000000 */
[----:B------:R-:W-:Y:S02]  /*4700*/  @P0 R2UR UR5, R8 ;  /* 0x00000000080502ca */ /* 0x000fe400000e0000 */
[----:B------:R2:W-:Y:S03]  /*4710*/  SYNCS.ARRIVE.TRANS64.RED.A1T0 RZ, [R0+URZ], RZ ;  /* 0x000000ff00ff79a7 */ /* 0x0005e600081004ff */
[----:B------:R-:W-:Y:S04]  /*4720*/  @UP1 UMOV UR29, UR4 ;  /* 0x00000004001d1c82 */ /* 0x000fe80008000000 */
[----:B------:R-:W-:Y:S04]  /*4730*/  @UP1 UMOV UR14, UR6 ;  /* 0x00000006000e1c82 */ /* 0x000fe80008000000 */
[----:B------:R-:W-:Y:S01]  /*4740*/  @UP1 UMOV UR13, UR5 ;  /* 0x00000005000d1c82 */ /* 0x000fe20008000000 */
[----:B------:R-:W-:Y:S05]  /*4750*/  BRA.U !UP0, `(.L_x_83) ;  /* 0x0000000108a47547 */ /* 0x000fea000b800000 */
[----:B------:R-:W-:Y:S02]  /*4760*/  UIMAD.WIDE.U32 UR18, UR13, UR47, URZ ;  /* 0x0000002f0d1272a5 */ /* 0x000fe4000f8e00ff */
[----:B------:R-:W-:Y:S02]  /*4770*/  UIMAD.WIDE.U32 UR26, UR14, UR44, URZ ;  /* 0x0000002c0e1a72a5 */ /* 0x000fe4000f8e00ff */
[----:B------:R-:W-:Y:S02]  /*4780*/  USEL UR4, UR30, UR41, !UP5 ;  /* 0x000000291e047287 */ /* 0x000fe4000e800000 */
[----:B------:R-:W-:Y:S02]  /*4790*/  USEL UR7, UR31, UR43, !UP6 ;  /* 0x0000002b1f077287 */ /* 0x000fe4000f000000 */
[----:B-1----:R-:W-:Y:S02]  /*47a0*/  UIMAD.WIDE.U32 UR8, UR4, UR22, URZ ;  /* 0x00000016040872a5 */ /* 0x002fe4000f8e00ff */
[----:B------:R-:W-:Y:S01]  /*47b0*/  UIMAD.WIDE.U32 UR10, UR7, UR22, URZ ;  /* 0x00000016070a72a5 */ /* 0x000fe2000f8e00ff */
[----:B------:R-:W-:Y:S02]  /*47c0*/  UMOV UR5, UR19 ;  /* 0x0000001300057c82 */ /* 0x000fe40008000000 */
[----:B------:R-:W-:Y:S03]  /*47d0*/  USHF.R.U32.HI UR6, URZ, UR49, UR5 ;  /* 0x00000031ff067299 */ /* 0x000fe60008011605 */
[----:B------:R-:W-:Y:S01]  /*47e0*/  UMOV UR5, UR27 ;  /* 0x0000001b00057c82 */ /* 0x000fe20008000000 */
[----:B------:R-:W-:Y:S02]  /*47f0*/  USEL UR6, UR13, UR6, !UP5 ;  /* 0x000000060d067287 */ /* 0x000fe4000e800000 */
[----:B------:R-:W-:Y:S03]  /*4800*/  USHF.R.U32.HI UR12, URZ, UR45, UR5 ;  /* 0x0000002dff0c7299 */ /* 0x000fe60008011605 */
[----:B------:R-:W-:Y:S02]  /*4810*/  UMOV UR5, UR9 ;  /* 0x0000000900057c82 */ /* 0x000fe40008000000 */
[----:B------:R-:W-:Y:S03]  /*4820*/  @UP4 USHF.R.U32.HI UR4, URZ, UR23, UR5 ;  /* 0x00000017ff044299 */ /* 0x000fe60008011605 */
[----:B------:R-:W-:Y:S01]  /*4830*/  UMOV UR5, UR11 ;  /* 0x0000000b00057c82 */ /* 0x000fe20008000000 */
[----:B------:R-:W-:Y:S02]  /*4840*/  UIMAD UR4, UR42, UR4, URZ ;  /* 0x000000042a0472a4 */ /* 0x000fe4000f8e02ff */
[----:B------:R-:W-:Y:S02]  /*4850*/  @UP4 USHF.R.U32.HI UR7, URZ, UR23, UR5 ;  /* 0x00000017ff074299 */ /* 0x000fe40008011605 */
[----:B------:R-:W-:Y:S02]  /*4860*/  UIMAD.WIDE.U32 UR10, UR6, UR22, URZ ;  /* 0x00000016060a72a5 */ /* 0x000fe4000f8e00ff */
[----:B------:R-:W-:Y:S02]  /*4870*/  USEL UR5, UR14, UR12, !UP6 ;  /* 0x0000000c0e057287 */ /* 0x000fe4000f000000 */
[----:B------:R-:W-:Y:S02]  /*4880*/  UIMAD UR8, UR42, UR7, URZ ;  /* 0x000000072a0872a4 */ /* 0x000fe4000f8e02ff */
[----:B------:R-:W-:Y:S03]  /*4890*/  UISETP.GE.AND UP0, UPT, UR6, UR4, UPT ;  /* 0x000000040600728c */ /* 0x000fe6000bf06270 */
[----:B------:R-:W-:Y:S01]  /*48a0*/  UMOV UR4, UR11 ;  /* 0x0000000b00047c82 */ /* 0x000fe20008000000 */
[----:B------:R-:W-:Y:S02]  /*48b0*/  UISETP.GE.OR UP0, UPT, UR5, UR8, UP0 ;  /* 0x000000080500728c */ /* 0x000fe40008706670 */
[----:B------:R-:W-:Y:S02]  /*48c0*/  USHF.R.U32.HI UR4, URZ, UR23, UR4 ;  /* 0x00000017ff047299 */ /* 0x000fe40008011604 */
[----:B------:R-:W-:Y:S02]  /*48d0*/  UIMAD.WIDE.U32 UR8, UR5, UR22, URZ ;  /* 0x00000016050872a5 */ /* 0x000fe4000f8e00ff */
[----:B------:R-:W-:Y:S04]  /*48e0*/  USEL UR10, UR6, UR4, !UP4 ;  /* 0x00000004060a7287 */ /* 0x000fe8000e000000 */
[----:B------:R-:W-:Y:S01]  /*48f0*/  UIADD3 UR11, UPT, UPT, -UR10, URZ, URZ ;  /* 0x000000ff0a0b7290 */ /* 0x000fe2000fffe1ff */
[----:B------:R-:W-:Y:S02]  /*4900*/  @!UP0 UMOV UR4, UR9 ;  /* 0x0000000900048c82 */ /* 0x000fe40008000000 */
[----:B------:R-:W-:Y:S02]  /*4910*/  @!UP0 USHF.R.U32.HI UR4, URZ, UR23, UR4 ;  /* 0x00000017ff048299 */ /* 0x000fe40008011604 */
[----:B------:R-:W-:Y:S02]  /*4920*/  UIMAD UR8, UR42, UR11, UR6 ;  /* 0x0000000b2a0872a4 */ /* 0x000fe4000f8e0206 */
[----:B------:R-:W-:Y:S04]  /*4930*/  @!UP0 USEL UR4, UR5, UR4, !UP4 ;  /* 0x0000000405048287 */ /* 0x000fe8000e000000 */
[----:B------:R-:W-:Y:S02]  /*4940*/  @!UP0 UIMAD UR8, UR7, UR8, UR4 ;  /* 0x00000008070882a4 */ /* 0x000fe4000f8e0204 */
[----:B------:R-:W-:Y:S02]  /*4950*/  @!UP0 UIADD3 UR9, UPT, UPT, UR10, -UR4, URZ ;  /* 0x800000040a098290 */ /* 0x000fe4000fffe0ff */
[----:B------:R-:W-:Y:S02]  /*4960*/  UIADD3 UR4, UPT, UPT, -UR5, URZ, URZ ;  /* 0x000000ff05047290 */ /* 0x000fe4000fffe1ff */
[----:B------:R-:W-:Y:S02]  /*4970*/  UIADD3 UR7, UPT, UPT, -UR6, URZ, URZ ;  /* 0x000000ff06077290 */ /* 0x000fe4000fffe1ff */
[----:B------:R-:W-:Y:S02]  /*4980*/  @!UP0 UIMAD UR6, UR9, UR42, UR5 ;  /* 0x0000002a090682a4 */ /* 0x000fe4000f8e0205 */
[----:B------:R-:W-:Y:S02]  /*4990*/  UIMAD UR14, UR15, UR4, UR14 ;  /* 0x000000040f0e72a4 */ /* 0x000fe4000f8e020e */
[----:B------:R-:W-:Y:S01]  /*49a0*/  UIMAD UR13, UR46, UR7, UR13 ;  /* 0x000000072e0d72a4 */ /* 0x000fe2000f8e020d */
[----:B------:R-:W-:Y:S02]  /*49b0*/  @!UP0 UMOV UR5, UR8 ;  /* 0x0000000800058c82 */ /* 0x000fe40008000000 */
[----:B------:R-:W-:Y:S02]  /*49c0*/  UIMAD UR14, UR5, UR15, UR14 ;  /* 0x0000000f050e72a4 */ /* 0x000fe4000f8e020e */
[----:B------:R-:W-:Y:S11]  /*49d0*/  UIMAD UR13, UR6, UR46, UR13 ;  /* 0x0000002e060d72a4 */ /* 0x000ff6000f8e020d */
[----:B------:R-:W-:Y:S01]  /*49e0*/  @!UPT UIADD3 URZ, UPT, UPT, URZ, URZ, URZ ;  /* 0x000000fffffff290 */ /* 0x000fe2000fffe0ff */
.L_x_83:
[----:B------:R-:W3:Y:S01]  /*49f0*/  @!UP2 LDCU.128 UR8, c[0x0][0xb10] ;  /* 0x00016200ff08a7ac */ /* 0x000ee20008000c00 */
[C---:B------:R-:W-:Y:S02]  /*4a00*/  ISETP.NE.U32.AND P1, PT, R4.reuse, RZ, PT ;  /* 0x000000ff0400720c */ /* 0x040fe40003f25070 */
[----:B------:R-:W-:Y:S02]  /*4a10*/  ISETP.NE.U32.AND P0, PT, R4, RZ, PT ;  /* 0x000000ff0400720c */ /* 0x000fe40003f05070 */
[C---:B------:R-:W-:Y:S02]  /*4a20*/  ISETP.NE.AND.EX P1, PT, R5.reuse, RZ, PT, P1 ;  /* 0x000000ff0500720c */ /* 0x040fe40003f25310 */
[----:B------:R-:W-:Y:S01]  /*4a30*/  ISETP.NE.AND.EX P0, PT, R5, RZ, PT, P0 ;  /* 0x000000ff0500720c */ /* 0x000fe20003f05300 */
[----:B------:R-:W4:Y:S01]  /*4a40*/  @!UP2 LDCU UR5, c[0x0][0xb0c] ;  /* 0x00016180ff05a7ac */ /* 0x000f220008000800 */
[----:B------:R-:W-:Y:S01]  /*4a50*/  SHF.L.U32 R9, R15, 0x1f, RZ ;  /* 0x0000001f0f097819 */ /* 0x000fe200000006ff */
[----:B------:R-:W-:Y:S02]  /*4a60*/  USHF.L.U32 UR35, UR16, 0x6, URZ ;  /* 0x0000000610237899 */ /* 0x000fe400080006ff */
[----:B------:R-:W-:Y:S02]  /*4a70*/  USHF.L.U32 UR34, UR20, 0x8, URZ ;  /* 0x0000000814227899 */ /* 0x000fe400080006ff */
[----:B---3--:R-:W-:Y:S07]  /*4a80*/  UIMAD.WIDE.U32 UR6, UR14, UR8, URZ ;  /* 0x000000080e0672a5 */ /* 0x008fee000f8e00ff */
[----:B------:R-:W-:Y:S01]  /*4a90*/  @!UP2 UMOV UR4, UR7 ;  /* 0x000000070004ac82 */ /* 0x000fe20008000000 */
[----:B----4-:R-:W-:Y:S02]  /*4aa0*/  @!UP2 UISETP.NE.AND UP0, UPT, UR5, 0x1, UPT ;  /* 0x000000010500a88c */ /* 0x010fe4000bf05270 */
[----:B------:R-:W-:Y:S02]  /*4ab0*/  @!UP2 USHF.R.U32.HI UR4, URZ, UR9, UR4 ;  /* 0x00000009ff04a299 */ /* 0x000fe40008011604 */
[----:B------:R-:W-:Y:S02]  /*4ac0*/  UIMAD.WIDE.U32 UR6, UR13, UR11, URZ ;  /* 0x0000000b0d0672a5 */ /* 0x000fe4000f8e00ff */
[----:B------:R-:W-:Y:S02]  /*4ad0*/  @!UP2 USEL UR8, UR14, UR4, !UP0 ;  /* 0x000000040e08a287 */ /* 0x000fe4000c000000 */
[----:B------:R-:W-:Y:S03]  /*4ae0*/  @!UP2 UISETP.NE.AND UP0, UPT, UR10, 0x1, UPT ;  /* 0x000000010a00a88c */ /* 0x000fe6000bf05270 */
[----:B------:R-:W-:Y:S02]  /*4af0*/  @!UP2 UMOV UR6, UR7 ;  /* 0x000000070006ac82 */ /* 0x000fe40008000000 */
[----:B------:R-:W3:Y:S02]  /*4b00*/  @!UP2 LDCU UR4, c[0x0][0xb20] ;  /* 0x00016400ff04a7ac */ /* 0x000ee40008000800 */
[----:B---3--:R-:W-:Y:S04]  /*4b10*/  @!UP2 USHF.R.U32.HI UR6, URZ, UR4, UR6 ;  /* 0x00000004ff06a299 */ /* 0x008fe80008011606 */
[----:B------:R-:W-:Y:S04]  /*4b20*/  @!UP2 USEL UR6, UR13, UR6, !UP0 ;  /* 0x000000060d06a287 */ /* 0x000fe8000c000000 */
[----:B------:R-:W-:Y:S02]  /*4b30*/  @!UP2 UIADD3 UR4, UPT, UPT, -UR8, UR6, URZ ;  /* 0x000000060804a290 */ /* 0x000fe4000fffe1ff */
[----:B------:R-:W-:Y:S02]  /*4b40*/  @!UP2 UIADD3 UR6, UPT, UPT, UR8, -UR6, URZ ;  /* 0x800000060806a290 */ /* 0x000fe4000fffe0ff */
[----:B------:R-:W-:Y:S02]  /*4b50*/  @!UP2 UIMAD UR14, UR4, UR5, UR14 ;  /* 0x00000005040ea2a4 */ /* 0x000fe4000f8e020e */
[----:B------:R-:W-:Y:S01]  /*4b60*/  @!UP2 UIMAD UR13, UR6, UR10, UR13 ;  /* 0x0000000a060da2a4 */ /* 0x000fe2000f8e020d */
[----:B------:R-:W-:Y:S11]  /*4b70*/  BRA.U UP3, `(.L_x_84) ;  /* 0x0000000103107547 */ /* 0x000ff6000b800000 */
[----:B--2---:R-:W-:Y:S04]  /*4b80*/  MOV R0, UR48 ;  /* 0x0000003000007c02 */ /* 0x004fe80008000f00 */
[----:B------:R-:W-:Y:S04]  /*4b90*/  SHF.L.U32 R11, R0, 0x1f, RZ ;  /* 0x0000001f000b7819 */ /* 0x000fe800000006ff */
[----:B------:R-:W2:Y:S02]  /*4ba0*/  SYNCS.PHASECHK.TRANS64.TRYWAIT P2, [UR21+0xe8], R11 ;  /* 0x0000e80bff0075a7 */ /* 0x000ea40008041115 */
[----:B--2---:R-:W-:Y:S05]  /*4bb0*/  @!P2 BRA `(.L_x_85) ;  /* 0x000000580048a947 */ /* 0x004fea0003800000 */
.L_x_84:
[----:B------:R-:W-:Y:S05]  /*4bc0*/  @!P1 BRA `(.L_x_86) ;  /* 0x0000000000309947 */ /* 0x000fea0003800000 */
[----:B------:R-:W-:Y:S01]  /*4bd0*/  ISETP.NE.U32.AND P1, PT, R2, RZ, PT ;  /* 0x000000ff0200720c */ /* 0x000fe20003f25070 */
[----:B------:R-:W3:Y:S01]  /*4be0*/  LDCU.64 UR4, c[0x0][0x358] ;  /* 0x00006b00ff0477ac */ /* 0x000ee20008000a00 */
[----:B------:R-:W-:Y:S02]  /*4bf0*/  IMAD.MOV.U32 R85, RZ, RZ, 0x1 ;  /* 0x00000001ff557424 */ /* 0x000fe400078e00ff */
[----:B------:R-:W-:Y:S11]  /*4c00*/  ISETP.NE.AND.EX P1, PT, R3, RZ, PT, P1 ;  /* 0x000000ff0300720c */ /* 0x000ff60003f25310 */
[----:B------:R-:W-:Y:S02]  /*4c10*/  @!UPT UIADD3 URZ, UPT, UPT, URZ, URZ, URZ ;  /* 0x000000fffffff290 */ /* 0x000fe4000fffe0ff */
[----:B--2---:R-:W2:Y:S01]  /*4c20*/  @P1 LDC.64 R10, c[0x0][0x888] ;  /* 0x00022200ff0a1b82 */ /* 0x004ea20000000a00 */
[----:B------:R-:W-:Y:S04]  /*4c30*/  @P1 IMAD R0, R4, UR36, RZ ;  /* 0x0000002404001c24 */ /* 0x000fe8000f8e02ff */
[----:B--2---:R-:W-:Y:S04]  /*4c40*/  @P1 IMAD.WIDE R10, R0, 0x4, R10 ;  /* 0x00000004000a1825 */ /* 0x004fe800078e020a */
[----:B------:R-:W-:Y:S01]  /*4c50*/  HFMA2 R0, -RZ, RZ, 0, 5.9604644775390625e-08 ;  /* 0x00000001ff007431 */ /* 0x000fe200000001ff */
[----:B---3-5:R3:W5:Y:S04]  /*4c60*/  @P1 LDG.E R41, desc[UR4][R10.64] ;  /* 0x000000040a291981 */ /* 0x028768000c1e1900 */
[----:B------:R-:W-:Y:S01]  /*4c70*/  @!P1 PRMT R85, R0, 0x7610, R85 ;  /* 0x0000761000559816 */ /* 0x000fe20000000055 */
[----:B---3--:R-:W4:Y:S06]  /*4c80*/  @!P1 LDC R41, c[0x0][0x880] ;  /* 0x00022000ff299b82 */ /* 0x008f2c0000000800 */
.L_x_86:
[----:B----45:R-:W-:Y:S01]  /*4c90*/  @!P0 FSETP.EQ.AND P1, PT, R41, RZ, PT ;  /* 0x000000ff2900820b */ /* 0x030fe20003f22000 */
[----:B------:R-:W-:Y:S01]  /*4ca0*/  @!UPT UIADD3 URZ, UPT, UPT, URZ, URZ, URZ ;  /* 0x000000fffffff290 */ /* 0x000fe2000fffe0ff */
[----:B------:R-:W-:Y:S11]  /*4cb0*/  @!P0 BRA `(.L_x_87) ;  /* 0x0000000000188947 */ /* 0x000ff60003800000 */
[----:B------:R-:W-:Y:S02]  /*4cc0*/  LOP3.LUT P0, RZ, R85, 0xff, RZ, 0xc0, !PT ;  /* 0x000000ff55ff7812 */ /* 0x000fe4000780c0ff */
[----:B------:R-:W-:Y:S04]  /*4cd0*/  ISETP.NE.U32.AND P1, PT, R2, RZ, PT ;  /* 0x000000ff0200720c */ /* 0x000fe80003f25070 */
[----:B------:R-:W-:Y:S04]  /*4ce0*/  ISETP.NE.AND.EX P1, PT, R3, RZ, PT, P1 ;  /* 0x000000ff0300720c */ /* 0x000fe80003f25310 */
[----:B------:R-:W-:Y:S03]  /*4cf0*/  PLOP3.LUT P1, PT, P1, PT, PT, 0x8, 0x80 ;  /* 0x000000000080781c */ /* 0x000fe60000f2e170 */
[----:B------:R-:W-:Y:S11]  /*4d00*/  @P0 FSETP.EQ.AND P1, PT, R41, RZ, PT ;  /* 0x000000ff2900020b */ /* 0x000ff60003f22000 */
[----:B------:R-:W-:Y:S02]  /*4d10*/  @!UPT UIADD3 URZ, UPT, UPT, URZ, URZ, URZ ;  /* 0x000000fffffff290 */ /* 0x000fe4000fffe0ff */
.L_x_87:
[----:B------:R-:W3:Y:S01]  /*4d20*/  SYNCS.PHASECHK.TRANS64.TRYWAIT P2, [UR21+0xc0], R9 ;  /* 0x0000c009ff0075a7 */ /* 0x000ee20008041115 */
[----:B------:R-:W-:Y:S04]  /*4d30*/  ELECT P0, URZ, PT ;  /* 0x0000000000ff782f */ /* 0x000fe80003800000 */
[----:B------:R-:W-:Y:S11]  /*4d40*/  PLOP3.LUT P1, PT, P1, P0, PT, 0xf2, 0x2f ;  /* 0x00000000002f781c */ /* 0x000ff60000f21e72 */
[----:B------:R-:W-:Y:S02]  /*4d50*/  @!UPT UIADD3 URZ, UPT, UPT, URZ, URZ, URZ ;  /* 0x000000fffffff290 */ /* 0x000fe4000fffe0ff */
[----:B------:R-:W-:Y:S05]  /*4d60*/  @!P1 IADD3 R8, P0, PT, R16, 0x580, RZ ;  /* 0x0000058010089810 */ /* 0x000fea0007f1e0ff */
[----:B------:R-:W-:Y:S01]  /*4d70*/  @!P1 IMAD.X R6, RZ, RZ, R17, P0 ;  /* 0x000000ffff069224 */ /* 0x000fe200000e0611 */
[----:B---3--:R-:W-:Y:S07]  /*4d80*/  @!P2 BRA `(.L_x_88) ;  /* 0x0000005400eca947 */ /* 0x008fee0003800000 */
.L_x_181:
[----:B------:R-:W-:Y:S01]  /*4d90*/  @!P1 R2UR UR5, R8 ;  /* 0x00000000080592ca */ /* 0x000fe200000e0000 */
[----:B------:R-:W-:Y:S01]  /*4da0*/  VOTEU.ALL UP0, P1 ;  /* 0x0000000000ff7886 */ /* 0x000fe20000800000 */
[----:B------:R-:W-:Y:S01]  /*4db0*/  @!P1 R2UR UR4, R6 ;  /* 0x00000000060492ca */ /* 0x000fe200000e0000 */
[----:B--2---:R-:W-:Y:S01]  /*4dc0*/  @!P1 IMAD.MOV.U32 R0, RZ, RZ, 0x1000 ;  /* 0x00001000ff009424 */ /* 0x004fe200078e00ff */
[----:B------:R-:W-:Y:S01]  /*4dd0*/  UMOV UR6, 0x0 ;  /* 0x0000000000067882 */ /* 0x000fe20000000000 */
[----:B------:R-:W-:Y:S01]  /*4de0*/  UMOV UR7, 0x10000000 ;  /* 0x1000000000077882 */ /* 0x000fe20000000000 */
[----:B------:R-:W-:Y:S01]  /*4df0*/  @!UP0 UIADD3 UR32, UPT, UPT, UR21, 0x200, URZ ;  /* 0x0000020015208890 */ /* 0x000fe2000fffe0ff */
[----:B------:R-:W-:Y:S01]  /*4e00*/  @!P1 IADD3 R8, P0, PT, R16, 0x580, RZ ;  /* 0x0000058010089810 */ /* 0x000fe20007f1e0ff */
[----:B------:R-:W-:Y:S04]  /*4e10*/  VOTEU.ALL UP0, P1 ;  /* 0x0000000000ff7886 */ /* 0x000fe80000800000 */
[----:B------:R-:W-:Y:S02]  /*4e20*/  @!P1 IMAD.X R6, RZ, RZ, R17, P0 ;  /* 0x000000ffff069224 */ /* 0x000fe400000e0611 */
[----:B------:R-:W-:Y:S02]  /*4e30*/  IMAD.U32 R10, RZ, RZ, UR5 ;  /* 0x00000005ff0a7e24 */ /* 0x000fe4000f8e00ff */
[----:B------:R-:W-:Y:S03]  /*4e40*/  IMAD.U32 R11, RZ, RZ, UR4 ;  /* 0x00000004ff0b7e24 */ /* 0x000fe6000f8e00ff */
[----:B------:R-:W-:Y:S02]  /*4e50*/  @!P1 R2UR UR4, R10 ;  /* 0x000000000a0492ca */ /* 0x000fe400000e0000 */
[----:B------:R-:W-:Y:S11]  /*4e60*/  @!P1 R2UR UR5, R11 ;  /* 0x000000000b0592ca */ /* 0x000ff600000e0000 */
[----:B------:R-:W-:Y:S02]  /*4e70*/  @!UPT UIADD3 URZ, UPT, UPT, URZ, URZ, URZ ;  /* 0x000000fffffff290 */ /* 0x000fe4000fffe0ff */
[----:B------:R2:W-:Y:S01]  /*4e80*/  @!UP0 UTMALDG.3D [UR32], [UR4], desc[UR6] ;  /* 0x00000620040085b4 */ /* 0x0005e20008011000 */
[----:B------:R2:W-:Y:S01]  /*4e90*/  @!P1 SYNCS.ARRIVE.TRANS64.RED.A0TR RZ, [UR21+0xa0], R0 ;  /* 0x0000a000ffff99a7 */ /* 0x0005e20008300415 */
[----:B------:R-:W-:Y:S01]  /*4ea0*/  SYNCS.ARRIVE.TRANS64.RED.A1T0 RZ, [UR40], RZ ;  /* 0x000000ffffff79a7 */ /* 0x000fe20008100428 */
[----:B------:R-:W3:Y:S02]  /*4eb0*/  SYNCS.PHASECHK.TRANS64.TRYWAIT P2, [UR21+0xc8], R9 ;  /* 0x0000c809ff0075a7 */ /* 0x000ee40008041115 */
[----:B--23--:R-:W-:Y:S05]  /*4ec0*/  @!P2 BRA `(.L_x_89) ;  /* 0x0000005400b4a947 */ /* 0x00cfea0003800000 */
.L_x_183:
        /* <DEDUP_REMOVED lines=8> */
[----:B------:R-:W-:Y:S01]  /*4f50*/  @!UP0 UIADD3 UR24, UPT, UPT, UR21, 0x1200, URZ ;  /* 0x0000120015188890 */ /* 0x000fe2000fffe0ff */
[----:B------:R-:W-:Y:S01]  /*4f60*/  VOTEU.ALL UP0, P1 ;  /* 0x0000000000ff7886 */ /* 0x000fe20000800000 */
[----:B------:R-:W-:Y:S01]  /*4f70*/  UMOV UR27, UR35 ;  /* 0x00000023001b7c82 */ /* 0x000fe20008000000 */
[----:B------:R-:W-:Y:S02]  /*4f80*/  UMOV UR28, UR36 ;  /* 0x00000024001c7c82 */ /* 0x000fe40008000000 */
[----:B------:R-:W-:Y:S02]  /*4f90*/  IMAD.U32 R10, RZ, RZ, UR5 ;  /* 0x00000005ff0a7e24 */ /* 0x000fe4000f8e00ff */
[----:B------:R-:W-:Y:S02]  /*4fa0*/  IMAD.U32 R11, RZ, RZ, UR4 ;  /* 0x00000004ff0b7e24 */ /* 0x000fe4000f8e00ff */
[----:B------:R-:W-:Y:S01]  /*4fb0*/  @!P1 IMAD.X R6, RZ, RZ, R17, P0 ;  /* 0x000000ffff069224 */ /* 0x000fe200000e0611 */
        /* <DEDUP_REMOVED lines=8> */
.L_x_185:
[----:B------:R-:W-:Y:S01]  /*5040*/  @!P1 R2UR UR5, R8 ;  /* 0x00000000080592ca */ /* 0x000fe200000e0000 */
[----:B------:R-:W-:Y:S01]  /*5050*/  VOTEU.ALL UP0, P1 ;  /* 0x0000000000ff7886 */ /* 0x000fe20000800000 */
[----:B------:R-:W-:Y:S01]  /*5060*/  @!P1 R2UR UR4, R6 ;  /* 0x00000000060492ca */ /* 0x000fe200000e0000 */
[----:B--2---:R-:W-:Y:S01]  /*5070*/  @!P1 IMAD.MOV.U32 R0, RZ, RZ, 0x1000 ;  /* 0x00001000ff009424 */ /* 0x004fe200078e00ff */
[----:B------:R-:W-:Y:S01]  /*5080*/  UMOV UR6, 0x0 ;  /* 0x0000000000067882 */ /* 0x000fe20000000000 */
[----:B------:R-:W-:Y:S01]  /*5090*/  UMOV UR7, 0x10000000 ;  /* 0x1000000000077882 */ /* 0x000fe20000000000 */
[----:B------:R-:W-:Y:S01]  /*50a0*/  @!UP0 UIADD3 UR18, UPT, UPT, UR34, 0x80, URZ ;  /* 0x0000008022128890 */ /* 0x000fe2000fffe0ff */
[----:B------:R-:W-:Y:S01]  /*50b0*/  VIADD R14, R14, 0x1 ;  /* 0x000000010e0e7836 */ /* 0x000fe20000000000 */
[----:B------:R-:W-:Y:S01]  /*50c0*/  @!UP0 UIADD3 UR16, UPT, UPT, UR21, 0x2200, URZ ;  /* 0x0000220015108890 */ /* 0x000fe2000fffe0ff */
[----:B------:R-:W-:Y:S01]  /*50d0*/  VOTEU.ALL UP0, P1 ;  /* 0x0000000000ff7886 */ /* 0x000fe20000800000 */
[----:B------:R-:W-:Y:S01]  /*50e0*/  UMOV UR19, UR35 ;  /* 0x0000002300137c82 */ /* 0x000fe20008000000 */
[----:B------:R-:W-:Y:S02]  /*50f0*/  UMOV UR20, UR36 ;  /* 0x0000002400147c82 */ /* 0x000fe40008000000 */
        /* <DEDUP_REMOVED lines=10> */
.L_x_187:
[----:B------:R-:W-:Y:S01]  /*51a0*/  @!P1 IADD3 R6, P0, PT, R16, 0x580, RZ ;  /* 0x0000058010069810 */ /* 0x000fe20007f1e0ff */
[----:B------:R-:W-:Y:S01]  /*51b0*/  VOTEU.ALL UP0, P1 ;  /* 0x0000000000ff7886 */ /* 0x000fe20000800000 */
[----:B------:R-:W-:Y:S01]  /*51c0*/  UMOV UR6, 0x0 ;  /* 0x0000000000067882 */ /* 0x000fe20000000000 */
[----:B------:R-:W-:Y:S01]  /*51d0*/  UMOV UR7, 0x10000000 ;  /* 0x1000000000077882 */ /* 0x000fe20000000000 */
[----:B------:R-:W-:Y:S01]  /*51e0*/  @!P1 R2UR UR5, R6 ;  /* 0x00000000060592ca */ /* 0x000fe200000e0000 */
[----:B--2---:R-:W-:Y:S01]  /*51f0*/  @!P1 IMAD.X R0, RZ, RZ, R17, P0 ;  /* 0x000000ffff009224 */ /* 0x004fe200000e0611 */
[----:B------:R-:W-:Y:S01]  /*5200*/  @!UP0 UIADD3 UR10, UPT, UPT, UR34, 0xc0, URZ ;  /* 0x000000c0220a8890 */ /* 0x000fe2000fffe0ff */
[----:B------:R-:W-:Y:S01]  /*5210*/  R2UR UR16, R87 ;  /* 0x00000000571072ca */ /* 0x000fe200000e0000 */
[----:B------:R-:W-:Y:S01]  /*5220*/  @!UP0 UIADD3 UR8, UPT, UPT, UR21, 0x3200, URZ ;  /* 0x0000320015088890 */ /* 0x000fe2000fffe0ff */
[----:B------:R-:W-:Y:S01]  /*5230*/  ISETP.NE.AND P0, PT, R14, 0x2, PT ;  /* 0x000000020e00780c */ /* 0x000fe20003f05270 */
[----:B------:R-:W-:Y:S01]  /*5240*/  @!UP0 UIADD3 UR9, UPT, UPT, UR21, 0xb8, URZ ;  /* 0x000000b815098890 */ /* 0x000fe2000fffe0ff */
[----:B------:R-:W-:Y:S01]  /*5250*/  @!P1 R2UR UR4, R0 ;  /* 0x00000000000492ca */ /* 0x000fe200000e0000 */
[----:B------:R-:W-:Y:S01]  /*5260*/  VOTEU.ALL UP0, P1 ;  /* 0x0000000000ff7886 */ /* 0x000fe20000800000 */
[----:B------:R-:W-:Y:S01]  /*5270*/  UMOV UR11, UR35 ;  /* 0x00000023000b7c82 */ /* 0x000fe20008000000 */
[----:B------:R-:W-:Y:S01]  /*5280*/  UMOV UR12, UR36 ;  /* 0x00000024000c7c82 */ /* 0x000fe20008000000 */
[----:B------:R-:W-:Y:S01]  /*5290*/  SEL R0, RZ, 0x1, P0 ;  /* 0x00000001ff007807 */ /* 0x000fe20000000000 */
[----:B------:R-:W-:Y:S01]  /*52a0*/  UPLOP3.LUT UP3, UPT, UPT, UPT, UPT, 0x80, 0x8 ;  /* 0x000000000008789c */ /* 0x000fe20003f6f070 */
[----:B------:R-:W-:Y:S01]  /*52b0*/  IMAD.U32 R8, RZ, RZ, UR5 ;  /* 0x00000005ff087e24 */ /* 0x000fe2000f8e00ff */
[----:B------:R-:W-:Y:S01]  /*52c0*/  LOP3.LUT R15, R15, 0x1, RZ, 0x3c, !PT ;  /* 0x000000010f0f7812 */ /* 0x000fe200078e3cff */
[----:B------:R-:W-:Y:S01]  /*52d0*/  UMOV UR36, UR29 ;  /* 0x0000001d00247c82 */ /* 0x000fe20008000000 */
[----:B------:R-:W-:Y:S01]  /*52e0*/  LOP3.LUT R13, R13, R0, RZ, 0x3c, !PT ;  /* 0x000000000d0d7212 */ /* 0x000fe200078e3cff */
[----:B------:R-:W-:Y:S01]  /*52f0*/  UIADD3 UR20, UPT, UPT, UR13, UR16, URZ ;  /* 0x000000100d147290 */ /* 0x000fe2000fffe0ff */
[----:B------:R-:W-:Y:S01]  /*5300*/  SEL R14, R14, RZ, P0 ;  /* 0x000000ff0e0e7207 */ /* 0x000fe20000000000 */
[----:B------:R-:W-:Y:S01]  /*5310*/  UIADD3 UR16, UPT, UPT, UR14, UR59, URZ ;  /* 0x0000003b0e107290 */ /* 0x000fe2000fffe0ff */
[----:B------:R-:W-:Y:S01]  /*5320*/  IMAD.U32 R9, RZ, RZ, UR4 ;  /* 0x00000004ff097e24 */ /* 0x000fe2000f8e00ff */
[----:B------:R-:W-:Y:S04]  /*5330*/  @!P1 R2UR UR4, R8 ;  /* 0x00000000080492ca */ /* 0x000fe800000e0000 */
[----:B------:R-:W-:Y:S11]  /*5340*/  @!P1 R2UR UR5, R9 ;  /* 0x00000000090592ca */ /* 0x000ff600000e0000 */
[----:B------:R-:W-:Y:S02]  /*5350*/  @!UPT UIADD3 URZ, UPT, UPT, URZ, URZ, URZ ;  /* 0x000000fffffff290 */ /* 0x000fe4000fffe0ff */
[----:B------:R2:W-:Y:S01]  /*5360*/  @!UP0 UTMALDG.3D [UR8], [UR4], desc[UR6] ;  /* 0x00000608040085b4 */ /* 0x0005e20008011000 */
[----:B------:R2:W-:Y:S01]  /*5370*/  @!P1 SYNCS.ARRIVE.TRANS64.RED.A0TR RZ, [UR21+0xb8], R7 ;  /* 0x0000b807ffff99a7 */ /* 0x0005e20008300415 */
[----:B------:R-:W-:Y:S01]  /*5380*/  SYNCS.ARRIVE.TRANS64.RED.A1T0 RZ, [UR37], RZ ;  /* 0x000000ffffff79a7 */ /* 0x000fe20008100425 */
[----:B------:R-:W-:Y:S05]  /*5390*/  BRA.U UP1, `(.L_x_92) ;  /* 0xfffffff101747547 */ /* 0x000fea000b83ffff */
[----:B------:R-:W-:-:S04]  /*53a0*/  SHF.L.U32 R3, R15, 0x1f, RZ ;  /* 0x0000001f0f037819 */ /* 0x000fc800000006ff */
[----:B------:R-:W3:Y:S02]  /*53b0*/  SYNCS.PHASECHK.TRANS64.TRYWAIT P0, [UR21+0xc0], R3 ;  /* 0x0000c003ff0075a7 */ /* 0x000ee40008001115 */
[----:B---3--:R-:W-:Y:S05]  /*53c0*/  @!P0 BRA `(.L_x_93) ;  /* 0x0000005000bc8947 */ /* 0x008fea0003800000 */
.L_x_189:
[----:B------:R-:W4:Y:S02]  /*53d0*/  SYNCS.PHASECHK.TRANS64.TRYWAIT P0, [UR21+0xc8], R3 ;  /* 0x0000c803ff0075a7 */ /* 0x000f240008001115 */
[----:B----4-:R-:W-:Y:S05]  /*53e0*/  @!P0 BRA `(.L_x_94) ;  /* 0x0000005000cc8947 */ /* 0x010fea0003800000 */
.L_x_191:
[----:B------:R-:W4:Y:S02]  /*53f0*/  SYNCS.PHASECHK.TRANS64.TRYWAIT P0, [UR21+0xd0], R3 ;  /* 0x0000d003ff0075a7 */ /* 0x000f240008001115 */
[----:B----4-:R-:W-:Y:S05]  /*5400*/  @!P0 BRA `(.L_x_95) ;  /* 0x0000005000dc8947 */ /* 0x010fea0003800000 */
.L_x_193:
[----:B---3--:R-:W-:-:S07]  /*5410*/  MOV R0, UR21 ;  /* 0x0000001500007c02 */ /* 0x008fce0008000f00 */
.L_x_96:
[----:B---3--:R-:W-:-:S04]  /*5420*/  SHF.L.U32 R3, R15, 0x1f, RZ ;  /* 0x0000001f0f037819 */ /* 0x008fc800000006ff */
[----:B------:R3:W4:Y:S03]  /*5430*/  SYNCS.PHASECHK.TRANS64.TRYWAIT P0, [R0+URZ+0xd8], R3 ;  /* 0x0000d803000075a7 */ /* 0x00072600080011ff */
[----:B----4-:R-:W-:Y:S05]  /*5440*/  @!P0 NANOSLEEP.SYNCS 0x989680 ;  /* 0x009896800000895d */ /* 0x010fea0003900000 */
[----:B------:R-:W4:Y:S02]  /*5450*/  @!P0 SYNCS.PHASECHK.TRANS64 P0, [R0+URZ+0xd8], R3 ;  /* 0x0000d803000085a7 */ /* 0x000f2400080010ff */
[----:B-12-4-:R-:W-:Y:S05]  /*5460*/  @P0 EXIT ;  /* 0x000000000000094d */ /* 0x016fea0003800000 */
[----:B------:R-:W-:Y:S05]  /*5470*/  BRA `(.L_x_96) ;  /* 0xfffffffc00e87947 */ /* 0x000fea000383ffff */
.L_x_81:
[----:B------:R-:W-:-:S06]  /*5480*/  UISETP.GE.AND UP0, UPT, UR17, 0x4, UPT ;  /* 0x000000041100788c */ /* 0x000fcc000bf06270 */
[----:B------:R-:W-:-:S13]  /*5490*/  PLOP3.LUT P0, PT, PT, PT, UP0, 0x80, 0x8 ;  /* 0x000000000008781c */ /* 0x000fda0003f0f008 */
[----:B-1----:R-:W-:Y:S05]  /*54a0*/  @!P0 EXIT ;  /* 0x000000000000894d */ /* 0x002fea0003800000 */
[----:B------:R-:W1:Y:S08]  /*54b0*/  S2UR UR4, SR_CgaCtaId ;  /* 0x00000000000479c3 */ /* 0x000e700000008800 */
[----:B------:R-:W-:Y:S01]  /*54c0*/  BAR.SYNC.DEFER_BLOCKING 0x6, 0xa0 ;  /* 0x0182800000007b1d */ /* 0x000fe20000010000 */
[C---:B------:R-:W-:Y:S01]  /*54d0*/  IMAD.SHL.U32 R7, R95.reuse, 0x40, RZ ;  /* 0x000000405f077824 */ /* 0x040fe200078e00ff */
[C---:B------:R-:W-:Y:S01]  /*54e0*/  LOP3.LUT R97, R95.reuse, 0x60, RZ, 0xc0, !PT ;  /* 0x000000605f617812 */ /* 0x040fe200078ec0ff */
[----:B------:R-:W-:-:S02]  /*54f0*/  IMAD.SHL.U32 R4, R95, 0x20, RZ ;  /* 0x000000205f047824 */ /* 0x000fc400078e00ff */
[----:B------:R-:W-:Y:S02]  /*5500*/  HFMA2 R36, -RZ, RZ, 0, 0 ;  /* 0x00000000ff247431 */ /* 0x000fe400000001ff */
[----:B------:R-:W-:Y:S01]  /*5510*/  IMAD.SHL.U32 R6, R95, 0x2, RZ ;  /* 0x000000025f067824 */ /* 0x000fe200078e00ff */
[----:B------:R-:W-:Y:S01]  /*5520*/  UMOV UR44, 0x400 ;  /* 0x00000400002c7882 */ /* 0x000fe20000000000 */
[----:B------:R-:W2:Y:S01]  /*5530*/  LDC.64 R82, c[0x0][0x8b0] ;  /* 0x00022c00ff527b82 */ /* 0x000ea20000000a00 */
[----:B------:R-:W-:Y:S01]  /*5540*/  LOP3.LUT R5, R7, 0x180, RZ, 0xc0, !PT ;  /* 0x0000018007057812 */ /* 0x000fe200078ec0ff */
[----:B------:R-:W-:Y:S01]  /*5550*/  IMAD.U32 R37, R95, 0x10000, RZ ;  /* 0x000100005f257824 */ /* 0x000fe200078e00ff */
[----:B------:R-:W-:Y:S01]  /*5560*/  LOP3.LUT R4, R4, 0xc00, RZ, 0xc0, !PT ;  /* 0x00000c0004047812 */ /* 0x000fe200078ec0ff */
[----:B------:R-:W-:Y:S01]  /*5570*/  IMAD.MOV.U32 R94, RZ, RZ, RZ ;  /* 0x000000ffff5e7224 */ /* 0x000fe200078e00ff */
[----:B------:R-:W-:Y:S01]  /*5580*/  LOP3.LUT R6, R5, 0x20, R6, 0xf8, !PT ;  /* 0x0000002005067812 */ /* 0x000fe200078ef806 */
[----:B------:R-:W-:Y:S01]  /*5590*/  IMAD.SHL.U32 R5, R95, 0x8, RZ ;  /* 0x000000085f057824 */ /* 0x000fe200078e00ff */
[----:B------:R-:W-:Y:S01]  /*55a0*/  LOP3.LUT R4, R4, 0x40, R7, 0xf8, !PT ;  /* 0x0000004004047812 */ /* 0x000fe200078ef807 */
[----:B------:R-:W3:Y:S01]  /*55b0*/  LDC.64 R80, c[0x0][0x8a8] ;  /* 0x00022a00ff507b82 */ /* 0x000ee20000000a00 */
[----:B------:R-:W-:Y:S01]  /*55c0*/  LOP3.LUT R37, R37, 0x600000, RZ, 0xc0, !PT ;  /* 0x0060000025257812 */ /* 0x000fe200078ec0ff */
[----:B------:R-:W-:Y:S01]  /*55d0*/  IMAD.MOV.U32 R89, RZ, RZ, RZ ;  /* 0x000000ffff597224 */ /* 0x000fe200078e00ff */
[----:B------:R-:W-:-:S02]  /*55e0*/  LOP3.LUT R95, R95, 0x2, RZ, 0xc0, !PT ;  /* 0x000000025f5f7812 */ /* 0x000fc400078ec0ff */
[----:B------:R-:W-:Y:S02]  /*55f0*/  CS2R R92, SRZ ;  /* 0x00000000005c7805 */ /* 0x000fe4000001ff00 */
[----:B------:R-:W-:Y:S01]  /*5600*/  LOP3.LUT R5, R6, 0x30, R5, 0x78, !PT ;  /* 0x0000003006057812 */ /* 0x000fe200078e7805 */
[----:B------:R-:W4:Y:S01]  /*5610*/  LDCU UR57, c[0x0][0x370] ;  /* 0x00006e00ff3977ac */ /* 0x000f220008000800 */
[----:B------:R-:W-:Y:S01]  /*5620*/  LOP3.LUT R4, R4, 0x200, R7, 0xf8, !PT ;  /* 0x0000020004047812 */ /* 0x000fe200078ef807 */
[----:B------:R-:W-:Y:S01]  /*5630*/  IMAD.MOV R90, RZ, RZ, -R95 ;  /* 0x000000ffff5a7224 */ /* 0x000fe200078e0a5f */
[----:B------:R-:W-:Y:S01]  /*5640*/  MOV R91, RZ ;  /* 0x000000ff005b7202 */ /* 0x000fe20000000f00 */
[----:B-1----:R-:W-:Y:S01]  /*5650*/  ULEA UR44, UR4, UR44, 0x18 ;  /* 0x0000002c042c7291 */ /* 0x002fe2000f8ec0ff */
[----:B------:R-:W-:Y:S01]  /*5660*/  LOP3.LUT R84, R4, R5, RZ, 0xfc, !PT ;  /* 0x0000000504547212 */ /* 0x000fe200078efcff */
[----:B------:R-:W1:Y:S02]  /*5670*/  LDCU.64 UR62, c[0x0][0x348] ;  /* 0x00006900ff3e77ac */ /* 0x000e640008000a00 */
[----:B------:R-:W-:-:S02]  /*5680*/  UIADD3 UR4, UPT, UPT, UR44, 0x4200, URZ ;  /* 0x000042002c047890 */ /* 0x000fc4000fffe0ff */
[----:B------:R-:W-:-:S03]  /*5690*/  UIADD3 UR5, UPT, UPT, UR44, 0x200, URZ ;  /* 0x000002002c057890 */ /* 0x000fc6000fffe0ff */
[----:B------:R-:W4:Y:S01]  /*56a0*/  LDS R0, [UR44+0x1a0] ;  /* 0x0001a02cff007984 */ /* 0x000f220008000800 */
[----:B------:R-:W1:Y:S01]  /*56b0*/  LDCU UR43, c[0x0][0xb0c] ;  /* 0x00016180ff2b77ac */ /* 0x000e620008000800 */
[----:B------:R-:W-:Y:S02]  /*56c0*/  IMAD.U32 R96, RZ, RZ, UR4 ;  /* 0x00000004ff607e24 */ /* 0x000fe4000f8e00ff */
[----:B------:R-:W-:Y:S01]  /*56d0*/  IMAD.U32 R98, RZ, RZ, UR5 ;  /* 0x00000005ff627e24 */ /* 0x000fe2000f8e00ff */
[----:B------:R-:W1:Y:S01]  /*56e0*/  LDCU UR39, c[0x0][0xb30] ;  /* 0x00016600ff2777ac */ /* 0x000e620008000800 */
[----:B------:R-:W1:Y:S01]  /*56f0*/  LDCU.64 UR46, c[0x0][0x888] ;  /* 0x00011100ff2e77ac */ /* 0x000e620008000a00 */
[----:B------:R-:W1:Y:S01]  /*5700*/  LDCU.64 UR40, c[0x0][0xb28] ;  /* 0x00016500ff2877ac */ /* 0x000e620008000a00 */
[----:B------:R-:W1:Y:S01]  /*5710*/  LDCU.64 UR60, c[0x0][0x890] ;  /* 0x00011200ff3c77ac */ /* 0x000e620008000a00 */
[----:B------:R-:W1:Y:S01]  /*5720*/  LDCU.128 UR52, c[0x0][0xb10] ;  /* 0x00016200ff3477ac */ /* 0x000e620008000c00 */
[----:B------:R-:W1:Y:S02]  /*5730*/  LDCU UR56, c[0x0][0x374] ;  /* 0x00006e80ff3877ac */ /* 0x000e640008000800 */
[----:B-1234-:R-:W-:-:S07]  /*5740*/  IMAD.IADD R37, R0, 0x1, R37 ;  /* 0x0000000100257824 */ /* 0x01efce00078e0225 */
.L_x_138:
[C---:B------:R-:W-:Y:S02]  /*5750*/  LEA R3, R89.reuse, UR44, 0x3 ;  /* 0x0000002c59037c11 */ /* 0x040fe4000f8e18ff */
[----:B------:R-:W-:Y:S02]  /*5760*/  SHF.L.U32 R0, R92, 0x1f, RZ ;  /* 0x0000001f5c007819 */ /* 0x000fe400000006ff */
[----:B------:R-:W-:Y:S02]  /*5770*/  LEA R5, R89, UR44, 0x4 ;  /* 0x0000002c59057c11 */ /* 0x000fe4000f8e20ff */
[----:B-1----:R-:W1:Y:S02]  /*5780*/  SYNCS.PHASECHK.TRANS64.TRYWAIT P0, [R3+URZ+0xf0], R0 ;  /* 0x0000f000030075a7 */ /* 0x002e6400080011ff */
[----:B-1----:R-:W-:Y:S05]  /*5790*/  @!P0 BRA `(.L_x_97) ;  /* 0x0000005000108947 */ /* 0x002fea0003800000 */
.L_x_194:
        /* <DEDUP_REMOVED lines=11> */
[----:B------:R-:W-:Y:S01]  /*5850*/  PLOP3.LUT P0, PT, PT, PT, UP1, 0x80, 0x8 ;  /* 0x000000000008781c */ /* 0x000fe20003f0f018 */
[----:B------:R-:W-:Y:S11]  /*5860*/  UP2UR UR45, UPR, URZ, 0x2 ;  /* 0x00000002ff2d7883 */ /* 0x000ff60008000000 */
[----:B------:R-:W-:Y:S01]  /*5870*/  @!UPT UIADD3 URZ, UPT, UPT, URZ, URZ, URZ ;  /* 0x000000fffffff290 */ /* 0x000fe2000fffe0ff */
[----:B-1----:R-:W-:Y:S02]  /*5880*/  @P0 SHF.R.U32.HI R0, RZ, 0x10, R5 ;  /* 0x00000010ff000819 */ /* 0x002fe40000011605 */
        /* <DEDUP_REMOVED lines=12> */
[----:B------:R-:W2:Y:S01]  /*5950*/  LDCU UR12, c[0x0][0xb20] ;  /* 0x00016400ff0c77ac */ /* 0x000ea20008000800 */
[----:B------:R-:W-:Y:S02]  /*5960*/  UIMAD.WIDE.U32 UR4, UR56, UR55, URZ ;  /* 0x00000037380472a5 */ /* 0x000fe4000f8e00ff */
[----:B------:R-:W-:Y:S02]  /*5970*/  UIMAD.WIDE.U32 UR6, UR57, UR52, URZ ;  /* 0x00000034390672a5 */ /* 0x000fe4000f8e00ff */
[----:B------:R-:W-:Y:S02]  /*5980*/  UISETP.NE.AND UP0, UPT, UR54, 0x1, UPT ;  /* 0x000000013600788c */ /* 0x000fe4000bf05270 */
[----:B------:R-:W-:Y:S02]  /*5990*/  UIMAD.WIDE.U32 UR8, UR37, UR55, URZ ;  /* 0x00000037250872a5 */ /* 0x000fe4000f8e00ff */
[----:B------:R-:W-:Y:S02]  /*59a0*/  UIMAD.WIDE.U32 UR10, UR38, UR52, URZ ;  /* 0x00000034260a72a5 */ /* 0x000fe4000f8e00ff */
[----:B------:R-:W-:Y:S02]  /*59b0*/  UISETP.NE.AND UP1, UPT, UR43, 0x1, UPT ;  /* 0x000000012b00788c */ /* 0x000fe4000bf25270 */
[----:B------:R-:W-:Y:S01]  /*59c0*/  UISETP.NE.AND UP2, UPT, UR42, 0x1, UPT ;  /* 0x000000012a00788c */ /* 0x000fe2000bf45270 */
[----:B------:R-:W-:Y:S02]  /*59d0*/  UMOV UR4, UR5 ;  /* 0x0000000500047c82 */ /* 0x000fe40008000000 */
[----:B--2---:R-:W-:Y:S03]  /*59e0*/  USHF.R.U32.HI UR5, URZ, UR12, UR4 ;  /* 0x0000000cff057299 */ /* 0x004fe60008011604 */
[----:B------:R-:W-:Y:S02]  /*59f0*/  UMOV UR4, UR7 ;  /* 0x0000000700047c82 */ /* 0x000fe40008000000 */
[----:B------:R-:W-:Y:S02]  /*5a00*/  USHF.R.U32.HI UR7, URZ, UR53, UR4 ;  /* 0x00000035ff077299 */ /* 0x000fe40008011604 */
[----:B------:R-:W-:Y:S02]  /*5a10*/  USEL UR4, UR56, UR5, !UP0 ;  /* 0x0000000538047287 */ /* 0x000fe4000c000000 */
[----:B------:R-:W-:Y:S01]  /*5a20*/  USEL UR7, UR57, UR7, !UP1 ;  /* 0x0000000739077287 */ /* 0x000fe2000c800000 */
[----:B------:R-:W-:Y:S01]  /*5a30*/  UMOV UR5, UR9 ;  /* 0x0000000900057c82 */ /* 0x000fe20008000000 */
[----:B------:R-:W-:Y:S02]  /*5a40*/  UIMAD.WIDE.U32 UR8, UR4, UR40, URZ ;  /* 0x00000028040872a5 */ /* 0x000fe4000f8e00ff */
[----:B------:R-:W-:Y:S03]  /*5a50*/  USHF.R.U32.HI UR6, URZ, UR12, UR5 ;  /* 0x0000000cff067299 */ /* 0x000fe60008011605 */
[----:B------:R-:W-:Y:S01]  /*5a60*/  UMOV UR5, UR11 ;  /* 0x0000000b00057c82 */ /* 0x000fe20008000000 */
[----:B------:R-:W-:Y:S02]  /*5a70*/  UIMAD.WIDE.U32 UR10, UR7, UR40, URZ ;  /* 0x00000028070a72a5 */ /* 0x000fe4000f8e00ff */
[----:B------:R-:W-:Y:S02]  /*5a80*/  USHF.R.U32.HI UR12, URZ, UR53, UR5 ;  /* 0x00000035ff0c7299 */ /* 0x000fe40008011605 */
[----:B------:R-:W-:Y:S01]  /*5a90*/  USEL UR6, UR37, UR6, !UP0 ;  /* 0x0000000625067287 */ /* 0x000fe2000c000000 */
[----:B------:R-:W-:Y:S02]  /*5aa0*/  UMOV UR5, UR9 ;  /* 0x0000000900057c82 */ /* 0x000fe40008000000 */
[----:B------:R-:W-:Y:S01]  /*5ab0*/  UMOV UR10, UR11 ;  /* 0x0000000b000a7c82 */ /* 0x000fe20008000000 */
[----:B------:R-:W-:Y:S02]  /*5ac0*/  @UP2 USHF.R.U32.HI UR4, URZ, UR41, UR5 ;  /* 0x00000029ff042299 */ /* 0x000fe40008011605 */
[----:B------:R-:W-:Y:S02]  /*5ad0*/  @UP2 USHF.R.U32.HI UR7, URZ, UR41, UR10 ;  /* 0x00000029ff072299 */ /* 0x000fe4000801160a */
[----:B------:R-:W-:Y:S02]  /*5ae0*/  UIMAD UR4, UR42, UR4, URZ ;  /* 0x000000042a0472a4 */ /* 0x000fe4000f8e02ff */
        /* <DEDUP_REMOVED lines=8> */
[----:B------:R-:W-:Y:S02]  /*5b70*/  USEL UR11, UR6, UR4, !UP2 ;  /* 0x00000004060b7287 */ /* 0x000fe4000d000000 */
[----:B------:R-:W-:Y:S02]  /*5b80*/  UIADD3 UR8, UPT, UPT, -UR5, URZ, URZ ;  /* 0x000000ff05087290 */ /* 0x000fe4000fffe1ff */
[----:B------:R-:W-:Y:S01]  /*5b90*/  UIADD3 UR10, UPT, UPT, -UR11, URZ, URZ ;  /* 0x000000ff0b0a7290 */ /* 0x000fe2000fffe1ff */
[----:B------:R-:W-:Y:S01]  /*5ba0*/  @!UP0 UMOV UR4, UR9 ;  /* 0x0000000900048c82 */ /* 0x000fe20008000000 */
[----:B------:R-:W-:Y:S02]  /*5bb0*/  UIADD3 UR9, UPT, UPT, -UR6, URZ, URZ ;  /* 0x000000ff06097290 */ /* 0x000fe4000fffe1ff */
[----:B------:R-:W-:Y:S02]  /*5bc0*/  @!UP0 USHF.R.U32.HI UR4, URZ, UR41, UR4 ;  /* 0x00000029ff048299 */ /* 0x000fe40008011604 */
[----:B------:R-:W-:Y:S02]  /*5bd0*/  UIMAD UR10, UR42, UR10, UR6 ;  /* 0x0000000a2a0a72a4 */ /* 0x000fe4000f8e0206 */
[----:B------:R-:W-:Y:S04]  /*5be0*/  @!UP0 USEL UR4, UR5, UR4, !UP2 ;  /* 0x0000000405048287 */ /* 0x000fe8000d000000 */
[----:B------:R-:W-:Y:S02]  /*5bf0*/  @!UP0 UIMAD UR10, UR7, UR10, UR4 ;  /* 0x0000000a070a82a4 */ /* 0x000fe4000f8e0204 */
[----:B------:R-:W-:Y:S02]  /*5c00*/  @!UP0 UIADD3 UR11, UPT, UPT, UR11, -UR4, URZ ;  /* 0x800000040b0b8290 */ /* 0x000fe4000fffe0ff */
[----:B------:R-:W-:Y:S02]  /*5c10*/  UIMAD UR7, UR43, UR8, UR38 ;  /* 0x000000082b0772a4 */ /* 0x000fe4000f8e0226 */
[----:B------:R-:W-:Y:S02]  /*5c20*/  @!UP0 UIMAD UR6, UR11, UR42, UR5 ;  /* 0x0000002a0b0682a4 */ /* 0x000fe4000f8e0205 */
[----:B------:R-:W-:Y:S01]  /*5c30*/  UIMAD UR4, UR54, UR9, UR37 ;  /* 0x00000009360472a4 */ /* 0x000fe2000f8e0225 */
[----:B------:R-:W-:Y:S02]  /*5c40*/  @!UP0 UMOV UR5, UR10 ;  /* 0x0000000a00058c82 */ /* 0x000fe40008000000 */
[----:B------:R-:W-:Y:S02]  /*5c50*/  UIMAD UR38, UR5, UR43, UR7 ;  /* 0x0000002b052672a4 */ /* 0x000fe4000f8e0207 */
[----:B------:R-:W-:Y:S11]  /*5c60*/  UIMAD UR37, UR6, UR54, UR4 ;  /* 0x00000036062572a4 */ /* 0x000ff6000f8e0204 */
[----:B------:R-:W-:Y:S01]  /*5c70*/  @!UPT UIADD3 URZ, UPT, UPT, URZ, URZ, URZ ;  /* 0x000000fffffff290 */ /* 0x000fe2000fffe0ff */
.L_x_98:
[----:B------:R-:W-:Y:S01]  /*5c80*/  UISETP.NE.AND UP0, UPT, UR39, 0x1, UPT ;  /* 0x000000012700788c */ /* 0x000fe2000bf05270 */
[----:B------:R-:W-:Y:S01]  /*5c90*/  IADD3 R89, PT, PT, R89, 0x1, RZ ;  /* 0x0000000159597810 */ /* 0x000fe20007ffe0ff */
[----:B------:R-:W-:Y:S02]  /*5ca0*/  UIADD3 UR11, UPT, UPT, UR44, 0x200, URZ ;  /* 0x000002002c0b7890 */ /* 0x000fe4000fffe0ff */
[----:B------:R-:W-:Y:S02]  /*5cb0*/  USHF.L.U32 UR50, UR16, 0x6, URZ ;  /* 0x0000000610327899 */ /* 0x000fe400080006ff */
[----:B------:R-:W-:Y:S05]  /*5cc0*/  USHF.L.U32 UR49, UR20, 0x8, URZ ;  /* 0x0000000814317899 */ /* 0x000fea00080006ff */
[----:B------:R-:W2:Y:S01]  /*5cd0*/  @!UP0 LDCU.128 UR12, c[0x0][0xb10] ;  /* 0x00016200ff0c87ac */ /* 0x000ea20008000c00 */
[----:B------:R-:W3:Y:S01]  /*5ce0*/  @!UP0 LDCU UR5, c[0x0][0xb0c] ;  /* 0x00016180ff0587ac */ /* 0x000ee20008000800 */
[----:B------:R-:W4:Y:S01]  /*5cf0*/  @!UP0 LDCU UR10, c[0x0][0xb20] ;  /* 0x00016400ff0a87ac */ /* 0x000f220008000800 */
[----:B--2---:R-:W-:Y:S02]  /*5d00*/  UIMAD.WIDE.U32 UR8, UR38, UR12, URZ ;  /* 0x0000000c260872a5 */ /* 0x004fe4000f8e00ff */
[----:B------:R-:W-:Y:S02]  /*5d10*/  UIMAD.WIDE.U32 UR6, UR37, UR15, URZ ;  /* 0x0000000f250672a5 */ /* 0x000fe4000f8e00ff */
[----:B------:R-:W-:Y:S03]  /*5d20*/  @!UP0 UISETP.NE.AND UP1, UPT, UR14, 0x1, UPT ;  /* 0x000000010e00888c */ /* 0x000fe6000bf25270 */
[----:B------:R-:W-:Y:S01]  /*5d30*/  @!UP0 UMOV UR4, UR9 ;  /* 0x0000000900048c82 */ /* 0x000fe20008000000 */
[----:B---3--:R-:W-:Y:S02]  /*5d40*/  @!UP0 UISETP.NE.AND UP2, UPT, UR5, 0x1, UPT ;  /* 0x000000010500888c */ /* 0x008fe4000bf45270 */
[----:B------:R-:W-:Y:S01]  /*5d50*/  @!UP0 USHF.R.U32.HI UR4, URZ, UR13, UR4 ;  /* 0x0000000dff048299 */ /* 0x000fe20008011604 */
[----:B------:R-:W-:Y:S02]  /*5d60*/  @!UP0 UMOV UR6, UR7 ;  /* 0x0000000700068c82 */ /* 0x000fe40008000000 */
[----:B----4-:R-:W-:Y:S02]  /*5d70*/  @!UP0 USHF.R.U32.HI UR6, URZ, UR10, UR6 ;  /* 0x0000000aff068299 */ /* 0x010fe40008011606 */
[----:B------:R-:W-:Y:S02]  /*5d80*/  @!UP0 USEL UR7, UR38, UR4, !UP2 ;  /* 0x0000000426078287 */ /* 0x000fe4000d000000 */
[----:B------:R-:W-:Y:S04]  /*5d90*/  @!UP0 USEL UR6, UR37, UR6, !UP1 ;  /* 0x0000000625068287 */ /* 0x000fe8000c800000 */
[----:B------:R-:W-:Y:S02]  /*5da0*/  @!UP0 UIADD3 UR4, UPT, UPT, -UR7, UR6, URZ ;  /* 0x0000000607048290 */ /* 0x000fe4000fffe1ff */
[----:B------:R-:W-:Y:S02]  /*5db0*/  @!UP0 UIADD3 UR6, UPT, UPT, UR7, -UR6, URZ ;  /* 0x8000000607068290 */ /* 0x000fe4000fffe0ff */
[----:B------:R-:W-:Y:S02]  /*5dc0*/  @!UP0 UIMAD UR38, UR4, UR5, UR38 ;  /* 0x00000005042682a4 */ /* 0x000fe4000f8e0226 */
[----:B------:R-:W-:Y:S02]  /*5dd0*/  @!UP0 UIMAD UR37, UR6, UR14, UR37 ;  /* 0x0000000e062582a4 */ /* 0x000fe4000f8e0225 */
[----:B------:R-:W-:Y:S09]  /*5de0*/  ULOP3.LUT UP0, URZ, UR11, 0x1b0, URZ, 0xc0, !UPT ;  /* 0x000001b00bff7892 */ /* 0x000ff2000f80c0ff */
[----:B------:R-:W-:Y:S05]  /*5df0*/  BRA.U !UP0, `(.L_x_99) ;  /* 0x0000000108407547 */ /* 0x000fea000b800000 */
[----:B------:R-:W2:Y:S01]  /*5e00*/  LDCU.64 UR8, c[0x4][0x88] ;  /* 0x01001100ff0877ac */ /* 0x000ea20008000a00 */
[----:B------:R-:W-:Y:S01]  /*5e10*/  MOV R3, 0x0 ;  /* 0x0000000000037802 */ /* 0x000fe20000000f00 */
[----:B------:R-:W-:Y:S02]  /*5e20*/  HFMA2 R12, -RZ, RZ, 0, 5.9604644775390625e-08 ;  /* 0x00000001ff0c7431 */ /* 0x000fe400000001ff */
[----:B------:R-:W-:Y:S02]  /*5e30*/  IMAD.MOV.U32 R8, RZ, RZ, 0x70 ;  /* 0x00000070ff087424 */ /* 0x000fe400078e00ff */
[----:B------:R-:W-:Y:S01]  /*5e40*/  IMAD.MOV.U32 R13, RZ, RZ, RZ ;  /* 0x000000ffff0d7224 */ /* 0x000fe200078e00ff */
[----:B------:R-:W3:Y:S01]  /*5e50*/  LDCU.64 UR6, c[0x4][0x90] ;  /* 0x01001200ff0677ac */ /* 0x000ee20008000a00 */
[----:B------:R-:W4:Y:S01]  /*5e60*/  LDC.64 R2, c[0x4][R3] ;  /* 0x0100000003027b82 */ /* 0x000f220000000a00 */
[----:B------:R-:W1:Y:S01]  /*5e70*/  LDCU.64 UR4, c[0x4][0x8] ;  /* 0x01000100ff0477ac */ /* 0x000e620008000a00 */
[----:B--2---:R-:W-:Y:S01]  /*5e80*/  MOV R5, UR9 ;  /* 0x0000000900057c02 */ /* 0x004fe20008000f00 */
[----:B------:R-:W-:Y:S01]  /*5e90*/  IMAD.U32 R4, RZ, RZ, UR8 ;  /* 0x00000008ff047e24 */ /* 0x000fe2000f8e00ff */
[----:B---3--:R-:W-:Y:S01]  /*5ea0*/  MOV R7, UR7 ;  /* 0x0000000700077c02 */ /* 0x008fe20008000f00 */
[----:B------:R-:W-:Y:S01]  /*5eb0*/  IMAD.U32 R6, RZ, RZ, UR6 ;  /* 0x00000006ff067e24 */ /* 0x000fe2000f8e00ff */
[----:B-1----:R-:W-:Y:S01]  /*5ec0*/  MOV R11, UR5 ;  /* 0x00000005000b7c02 */ /* 0x002fe20008000f00 */
[----:B------:R-:W-:Y:S02]  /*5ed0*/  IMAD.U32 R10, RZ, RZ, UR4 ;  /* 0x00000004ff0a7e24 */ /* 0x000fe4000f8e00ff */
[----:B------:R-:W-:Y:S07]  /*5ee0*/  LEPC R20, `(.L_x_99) ;  /* 0x000000001014794e */ /* 0x000fee0000000000 */
[----:B----45:R-:W-:Y:S05]  /*5ef0*/  CALL.ABS.NOINC R2 ;  /* 0x0000000002007343 */ /* 0x030fea0003c00000 */
.L_x_99:
[----:B------:R-:W-:Y:S01]  /*5f00*/  LOP3.LUT P0, RZ, R96, 0x1b0, RZ, 0xc0, !PT ;  /* 0x000001b060ff7812 */ /* 0x000fe2000780c0ff */
[----:B------:R-:W-:Y:S11]  /*5f10*/  BSSY.RECONVERGENT B6, `(.L_x_100) ;  /* 0x0000013000067945 */ /* 0x000ff60003800200 */
[----:B------:R-:W-:Y:S01]  /*5f20*/  @!UPT UIADD3 URZ, UPT, UPT, URZ, URZ, URZ ;  /* 0x000000fffffff290 */ /* 0x000fe2000fffe0ff */
[----:B------:R-:W-:Y:S05]  /*5f30*/  @!P0 BRA `(.L_x_101) ;  /* 0x0000000000408947 */ /* 0x000fea0003800000 */
        /* <DEDUP_REMOVED lines=16> */
.L_x_101:
[----:B------:R-:W-:Y:S05]  /*6040*/  BSYNC.RECONVERGENT B6 ;  /* 0x0000000000067941 */ /* 0x000fea0003800200 */
.L_x_100:
[----:B------:R-:W-:Y:S01]  /*6050*/  R2UR UR4, R88 ;  /* 0x00000000580472ca */ /* 0x000fe200000e0000 */
[----:B------:R-:W-:Y:S01]  /*6060*/  UISETP.NE.U32.AND UP0, UPT, UR60, URZ, UPT ;  /* 0x000000ff3c00728c */ /* 0x000fe2000bf05070 */
[----:B------:R-:W-:Y:S02]  /*6070*/  ISETP.NE.U32.AND P4, PT, R82, RZ, PT ;  /* 0x000000ff5200720c */ /* 0x000fe40003f85070 */
[----:B------:R-:W-:Y:S01]  /*6080*/  ISETP.NE.U32.AND P2, PT, RZ, UR46, PT ;  /* 0x0000002eff007c0c */ /* 0x000fe2000bf45070 */
[----:B------:R-:W-:Y:S01]  /*6090*/  UISETP.NE.AND.EX UP1, UPT, UR61, URZ, UPT, UP0 ;  /* 0x000000ff3d00728c */ /* 0x000fe2000bf25300 */
[----:B------:R-:W-:Y:S01]  /*60a0*/  ISETP.NE.AND.EX P4, PT, R83, RZ, PT, P4 ;  /* 0x000000ff5300720c */ /* 0x000fe20003f85340 */
[----:B------:R-:W-:Y:S01]  /*60b0*/  UPLOP3.LUT UP0, UPT, UPT, UPT, UPT, 0x40, 0x4 ;  /* 0x000000000004789c */ /* 0x000fe20003f0e870 */
[----:B------:R-:W-:Y:S05]  /*60c0*/  ISETP.NE.AND.EX P2, PT, RZ, UR47, PT, P2 ;  /* 0x0000002fff007c0c */ /* 0x000fea000bf45320 */
[----:B------:R-:W-:Y:S06]  /*60d0*/  UISETP.NE.AND UP2, UPT, UR4, URZ, UPT ;  /* 0x000000ff0400728c */ /* 0x000fec000bf45270 */
[----:B------:R-:W-:Y:S05]  /*60e0*/  PLOP3.LUT P1, PT, PT, PT, UP2, 0x80, 0x8 ;  /* 0x000000000008781c */ /* 0x000fea0003f2f028 */
[----:B------:R-:W-:Y:S06]  /*60f0*/  @UP2 UPLOP3.LUT UP0, UPT, UPT, UPT, UP1, 0x80, 0x8 ;  /* 0x000000000008289c */ /* 0x000fec0003f0f010 */
[----:B------:R-:W-:Y:S01]  /*6100*/  PLOP3.LUT P0, PT, PT, PT, UP0, 0x80, 0x8 ;  /* 0x000000000008781c */ /* 0x000fe20003f0f008 */
[----:B------:R-:W-:Y:S01]  /*6110*/  @!UPT UIADD3 URZ, UPT, UPT, URZ, URZ, URZ ;  /* 0x000000fffffff290 */ /* 0x000fe2000fffe0ff */
[----:B------:R-:W-:Y:S11]  /*6120*/  BRA.U !UP1, `(.L_x_102) ;  /* 0x00000001093c7547 */ /* 0x000ff6000b800000 */
[----:B------:R-:W-:Y:S01]  /*6130*/  UISETP.NE.U32.AND UP0, UPT, UR46, URZ, UPT ;  /* 0x000000ff2e00728c */ /* 0x000fe2000bf05070 */
[----:B-1----:R-:W-:Y:S01]  /*6140*/  HFMA2 R0, -RZ, RZ, 0, 5.9604644775390625e-08 ;  /* 0x00000001ff007431 */ /* 0x002fe200000001ff */
[----:B------:R-:W1:Y:S01]  /*6150*/  LDCU.64 UR8, c[0x0][0x358] ;  /* 0x00006b00ff0877ac */ /* 0x000e620008000a00 */
[----:B------:R-:W-:Y:S01]  /*6160*/  IMAD.MOV.U32 R85, RZ, RZ, 0x1 ;  /* 0x00000001ff557424 */ /* 0x000fe200078e00ff */
[----:B------:R-:W-:Y:S06]  /*6170*/  UISETP.NE.AND.EX UP0, UPT, UR47, URZ, UPT, UP0 ;  /* 0x000000ff2f00728c */ /* 0x000fec000bf05300 */
[----:B------:R-:W-:Y:S05]  /*6180*/  PLOP3.LUT P3, PT, PT, PT, UP0, 0x80, 0x8 ;  /* 0x000000000008781c */ /* 0x000fea0003f6f008 */
[----:B------:R-:W2:Y:S01]  /*6190*/  @UP0 LDCU.64 UR4, c[0x0][0x888] ;  /* 0x00011100ff0407ac */ /* 0x000ea20008000a00 */
[----:B------:R-:W-:Y:S07]  /*61a0*/  @UP0 UIMAD UR6, UR36, UR60, URZ ;  /* 0x0000003c240602a4 */ /* 0x000fee000f8e02ff */
[----:B------:R-:W-:Y:S01]  /*61b0*/  @!P3 PRMT R85, R0, 0x7610, R85 ;  /* 0x000076100055b816 */ /* 0x000fe20000000055 */
[----:B--2---:R-:W-:Y:S06]  /*61c0*/  @UP0 UIMAD.WIDE UR4, UR6, 0x4, UR4 ;  /* 0x00000004060408a5 */ /* 0x004fec000f8e0204 */
[----:B------:R-:W-:Y:S01]  /*61d0*/  IMAD.U32 R2, RZ, RZ, UR4 ;  /* 0x00000004ff027e24 */ /* 0x000fe2000f8e00ff */
[----:B------:R-:W-:Y:S04]  /*61e0*/  MOV R3, UR5 ;  /* 0x0000000500037c02 */ /* 0x000fe80008000f00 */
[----:B------:R-:W2:Y:S01]  /*61f0*/  @!UP0 LDCU UR4, c[0x0][0x880] ;  /* 0x00011000ff0487ac */ /* 0x000ea20008000800 */
[----:B-1---5:R3:W5:Y:S02]  /*6200*/  @P3 LDG.E R41, desc[UR8][R2.64] ;  /* 0x0000000802293981 */ /* 0x022764000c1e1900 */
[----:B--23--:R-:W-:Y:S02]  /*6210*/  @!P3 IMAD.U32 R41, RZ, RZ, UR4 ;  /* 0x00000004ff29be24 */ /* 0x00cfe4000f8e00ff */
.L_x_102:
[----:B------:R-:W-:Y:S05]  /*6220*/  @!P4 BRA `(.L_x_103) ;  /* 0x000000000024c947 */ /* 0x000fea0003800000 */
[----:B------:R-:W-:Y:S01]  /*6230*/  ISETP.NE.U32.AND P3, PT, R80, RZ, PT ;  /* 0x000000ff5000720c */ /* 0x000fe20003f65070 */
[----:B------:R-:W2:Y:S03]  /*6240*/  LDCU.64 UR4, c[0x0][0x358] ;  /* 0x00006b00ff0477ac */ /* 0x000ea60008000a00 */
[----:B------:R-:W-:Y:S11]  /*6250*/  ISETP.NE.AND.EX P3, PT, R81, RZ, PT, P3 ;  /* 0x000000ff5100720c */ /* 0x000ff60003f65330 */
[----:B------:R-:W-:Y:S02]  /*6260*/  @!UPT UIADD3 URZ, UPT, UPT, URZ, URZ, URZ ;  /* 0x000000fffffff290 */ /* 0x000fe4000fffe0ff */
[----:B------:R-:W3:Y:S01]  /*6270*/  @P3 LDC.64 R2, c[0x0][0x8a8] ;  /* 0x00022a00ff023b82 */ /* 0x000ee20000000a00 */
[----:B-1----:R-:W-:Y:S04]  /*6280*/  @P3 IMAD R0, R82, UR36, RZ ;  /* 0x0000002452003c24 */ /* 0x002fe8000f8e02ff */
[----:B---3--:R-:W-:Y:S05]  /*6290*/  @P3 IMAD.WIDE R2, R0, 0x4, R2 ;  /* 0x0000000400023825 */ /* 0x008fea00078e0202 */
[----:B--2--5:R2:W5:Y:S02]  /*62a0*/  @P3 LDG.E R38, desc[UR4][R2.64] ;  /* 0x0000000402263981 */ /* 0x024564000c1e1900 */
[----:B--2---:R-:W3:Y:S02]  /*62b0*/  @!P3 LDC R38, c[0x0][0x8a0] ;  /* 0x00022800ff26bb82 */ /* 0x004ee40000000800 */
.L_x_103:
[----:B-----5:R-:W-:Y:S01]  /*62c0*/  FSETP.NEU.AND P4, PT, R41, RZ, PT ;  /* 0x000000ff2900720b */ /* 0x020fe20003f8d000 */
[----:B------:R-:W-:Y:S01]  /*62d0*/  BSSY B1, `(.L_x_104) ;  /* 0x0000042000017945 */ /* 0x000fe20003800000 */
[----:B------:R-:W-:Y:S01]  /*62e0*/  SEL R6, RZ, 0xffffffff, P2 ;  /* 0xffffffffff067807 */ /* 0x000fe20001000000 */
[----:B------:R-:W-:Y:S01]  /*62f0*/  IMAD.MOV.U32 R100, RZ, RZ, 0x1 ;  /* 0x00000001ff647424 */ /* 0x000fe200078e00ff */
[----:B------:R-:W-:Y:S02]  /*6300*/  LOP3.LUT P3, RZ, R85, 0xff, RZ, 0xc0, !PT ;  /* 0x000000ff55ff7812 */ /* 0x000fe4000786c0ff */
[----:B------:R-:W-:Y:S02]  /*6310*/  CS2R R78, SRZ ;  /* 0x00000000004e7805 */ /* 0x000fe4000001ff00 */
[----:B------:R-:W-:Y:S02]  /*6320*/  @P1 SEL R3, RZ, 0xffffffff, P4 ;  /* 0xffffffffff031807 */ /* 0x000fe40002000000 */
[----:B------:R-:W-:Y:S02]  /*6330*/  CS2R R76, SRZ ;  /* 0x00000000004c7805 */ /* 0x000fe4000001ff00 */
[----:B------:R-:W-:Y:S02]  /*6340*/  LEA R2, R93, UR44, 0x3 ;  /* 0x0000002c5d027c11 */ /* 0x000fe4000f8e18ff */
[----:B------:R-:W-:Y:S02]  /*6350*/  CS2R R74, SRZ ;  /* 0x00000000004a7805 */ /* 0x000fe4000001ff00 */
[----:B------:R-:W-:Y:S02]  /*6360*/  @P0 SEL R3, R6, R3, !P3 ;  /* 0x0000000306030207 */ /* 0x000fe40005800000 */
[----:B------:R-:W-:Y:S02]  /*6370*/  CS2R R72, SRZ ;  /* 0x0000000000487805 */ /* 0x000fe4000001ff00 */
[----:B------:R-:W-:Y:S02]  /*6380*/  LEA R71, R36, UR44, 0x3 ;  /* 0x0000002c24477c11 */ /* 0x000fe4000f8e18ff */
[----:B------:R-:W-:Y:S02]  /*6390*/  @P1 LOP3.LUT R3, R3, 0x1, RZ, 0xc0, !PT ;  /* 0x0000000103031812 */ /* 0x000fe400078ec0ff */
[----:B------:R-:W-:Y:S02]  /*63a0*/  SHF.L.U32 R4, R94, 0x1f, RZ ;  /* 0x0000001f5e047819 */ /* 0x000fe400000006ff */
[----:B------:R-:W-:Y:S02]  /*63b0*/  ISETP.NE.U32.OR P6, PT, R3, 0x1, !P1 ;  /* 0x000000010300780c */ /* 0x000fe40004fc5470 */
[----:B------:R-:W-:Y:S02]  /*63c0*/  PLOP3.LUT P2, PT, PT, PT, UP1, 0x80, 0x8 ;  /* 0x000000000008781c */ /* 0x000fe40003f4f018 */
[----:B------:R-:W-:Y:S02]  /*63d0*/  LEA.HI R39, R36, R36, RZ, 0x1 ;  /* 0x0000002424277211 */ /* 0x000fe400078f08ff */
[----:B------:R-:W-:Y:S02]  /*63e0*/  SEL R3, RZ, 0xffffffff, P4 ;  /* 0xffffffffff037807 */ /* 0x000fe40002000000 */
[----:B------:R-:W-:Y:S01]  /*63f0*/  P2R R102, PR, RZ, 0x40 ;  /* 0x00000040ff667803 */ /* 0x000fe20000000000 */
[C---:B-1----:R-:W-:Y:S01]  /*6400*/  IMAD.SHL.U32 R0, R39.reuse, 0x80, RZ ;  /* 0x0000008027007824 */ /* 0x042fe200078e00ff */
[----:B------:R-:W-:Y:S03]  /*6410*/  LOP3.LUT R39, R39, 0xffe, RZ, 0xc0, !PT ;  /* 0x00000ffe27277812 */ /* 0x000fe600078ec0ff */
[----:B------:R-:W-:Y:S02]  /*6420*/  @P6 SHF.L.U32 R5, R91, 0x1f, RZ ;  /* 0x0000001f5b056819 */ /* 0x000fe400000006ff */
[----:B------:R-:W-:Y:S01]  /*6430*/  @P2 SEL R3, R6, R3, !P3 ;  /* 0x0000000306032207 */ /* 0x000fe20005800000 */
[----:B------:R-:W-:Y:S01]  /*6440*/  IMAD.IADD R39, R36, 0x1, -R39 ;  /* 0x0000000124277824 */ /* 0x000fe200078e0a27 */
[----:B------:R-:W1:Y:S01]  /*6450*/  @P6 SYNCS.PHASECHK.TRANS64.TRYWAIT P1, [R2+URZ+0xa0], R5 ;  /* 0x0000a005020065a7 */ /* 0x000e6200080211ff */
[----:B------:R-:W-:Y:S02]  /*6460*/  LOP3.LUT R0, R0, 0xffffff00, RZ, 0xc0, !PT ;  /* 0xffffff0000007812 */ /* 0x000fe400078ec0ff */
[----:B------:R-:W-:Y:S03]  /*6470*/  LOP3.LUT R3, R3, 0x1, RZ, 0xc0, !PT ;  /* 0x0000000103037812 */ /* 0x000fe600078ec0ff */
[----:B------:R-:W-:Y:S01]  /*6480*/  IMAD.IADD R0, R37, 0x1, R0 ;  /* 0x0000000125007824 */ /* 0x000fe200078e0200 */
[----:B------:R-:W-:Y:S03]  /*6490*/  ISETP.NE.U32.AND P5, PT, R3, 0x1, PT ;  /* 0x000000010300780c */ /* 0x000fe60003fa5070 */
[----:B------:R-:W-:Y:S01]  /*64a0*/  IMAD R39, R39, 0x100000, R0 ;  /* 0x0010000027277824 */ /* 0x000fe200078e0200 */
[----:B------:R-:W-:Y:S01]  /*64b0*/  P2R R101, PR, RZ, 0x20 ;  /* 0x00000020ff657803 */ /* 0x000fe20000000000 */
[----:B------:R2:W4:Y:S01]  /*64c0*/  SYNCS.PHASECHK.TRANS64.TRYWAIT P0, [R71+URZ+0x110], R4 ;  /* 0x00011004470075a7 */ /* 0x00052200080011ff */
[----:B-1----:R-:W-:Y:S01]  /*64d0*/  @P6 SEL R100, RZ, 0x1, !P1 ;  /* 0x00000001ff646807 */ /* 0x002fe20004800000 */
[----:B--2---:R-:W-:Y:S06]  /*64e0*/  @!P6 BRA `(.L_x_105) ;  /* 0x000000000080e947 */ /* 0x004fec0003800000 */
[----:B------:R-:W-:Y:S01]  /*64f0*/  @P5 IMAD R6, R93, 0x1000, R84 ;  /* 0x000010005d065824 */ /* 0x000fe200078e0254 */
[----:B------:R-:W1:Y:S01]  /*6500*/  S2R R0, SR_CgaCtaId ;  /* 0x0000000000007919 */ /* 0x000e620000008800 */
[----:B------:R-:W-:Y:S01]  /*6510*/  ISETP.NE.AND P1, PT, R100, RZ, PT ;  /* 0x000000ff6400720c */ /* 0x000fe20003f25270 */
[----:B------:R-:W-:Y:S01]  /*6520*/  BSSY B0, `(.L_x_106) ;  /* 0x000000b000007945 */ /* 0x000fe20003800000 */
[----:B------:R-:W-:Y:S01]  /*6530*/  @P5 VIADD R5, R6, UR44 ;  /* 0x0000002c06055c36 */ /* 0x000fe20008000000 */
[----:B------:R-:W-:Y:S02]  /*6540*/  CS2R R74, SRZ ;  /* 0x00000000004a7805 */ /* 0x000fe4000001ff00 */
[----:B------:R-:W-:Y:S02]  /*6550*/  CS2R R72, SRZ ;  /* 0x0000000000487805 */ /* 0x000fe4000001ff00 */
[----:B------:R-:W-:Y:S01]  /*6560*/  CS2R R78, SRZ ;  /* 0x00000000004e7805 */ /* 0x000fe2000001ff00 */
[----:B------:R-:W-:Y:S01]  /*6570*/  @P5 IMAD R5, R95, -0x10, R5 ;  /* 0xfffffff05f055824 */ /* 0x000fe200078e0205 */
[----:B------:R-:W-:Y:S04]  /*6580*/  CS2R R76, SRZ ;  /* 0x00000000004c7805 */ /* 0x000fe8000001ff00 */
[----:B------:R-:W-:Y:S05]  /*6590*/  @P1 BRA `(.L_x_107) ;  /* 0x00000000000c1947 */ /* 0x000fea0003800000 */
[----:B------:R-:W-:Y:S04]  /*65a0*/  SHF.L.U32 R3, R91, 0x1f, RZ ;  /* 0x0000001f5b037819 */ /* 0x000fe800000006ff */
[----:B------:R-:W2:Y:S02]  /*65b0*/  SYNCS.PHASECHK.TRANS64.TRYWAIT P1, [R2+URZ+0xa0], R3 ;  /* 0x0000a003020075a7 */ /* 0x000ea400080211ff */
[----:B--2---:R-:W-:Y:S05]  /*65c0*/  @!P1 BRA `(.L_x_108) ;  /* 0x0000004000989947 */ /* 0x004fea0003800000 */
.L_x_107:
[----:B------:R-:W-:Y:S05]  /*65d0*/  BSYNC B0 ;  /* 0x0000000000007941 */ /* 0x000fea0003800000 */
.L_x_106:
[----:B------:R-:W-:Y:S01]  /*65e0*/  ISETP.NE.AND P1, PT, R101, RZ, PT ;  /* 0x000000ff6500720c */ /* 0x000fe20003f25270 */
[----:B--2---:R-:W-:Y:S02]  /*65f0*/  VIADD R3, R2, 0xc0 ;  /* 0x000000c002037836 */ /* 0x004fe40000000000 */
[----:B------:R-:W-:Y:S03]  /*6600*/  VIADD R93, R93, 0x1 ;  /* 0x000000015d5d7836 */ /* 0x000fe60000000000 */
[----:B-1----:R-:W-:Y:S07]  /*6610*/  PRMT R0, R0, 0x654, R3 ;  /* 0x0000065400007816 */ /* 0x002fee0000000003 */
[----:B------:R1:W2:Y:S04]  /*6620*/  @P1 LDS.128 R72, [R6+UR44+0x200] ;  /* 0x0002002c06481984 */ /* 0x0002a80008000c00 */
[----:B------:R1:W1:Y:S01]  /*6630*/  @P1 LDS.128 R76, [R5+0x210] ;  /* 0x00021000054c1984 */ /* 0x0002620000000c00 */
[C---:B------:R-:W-:Y:S01]  /*6640*/  ISETP.NE.AND P1, PT, R93.reuse, 0x4, PT ;  /* 0x000000045d00780c */ /* 0x040fe20003f25270 */
[----:B------:R-:W-:Y:S01]  /*6650*/  @!PT LDS RZ, [RZ] ;  /* 0x00000000fffff984 */ /* 0x000fe20000000800 */
[----:B------:R-:W-:Y:S01]  /*6660*/  @!PT LDS RZ, [RZ] ;  /* 0x00000000fffff984 */ /* 0x000fe20000000800 */
[----:B------:R-:W-:Y:S01]  /*6670*/  @!PT LDS RZ, [RZ] ;  /* 0x00000000fffff984 */ /* 0x000fe20000000800 */
[----:B------:R-:W-:Y:S01]  /*6680*/  @!PT LDS RZ, [RZ] ;  /* 0x00000000fffff984 */ /* 0x000fe20000000800 */
[----:B------:R5:W-:Y:S06]  /*6690*/  MEMBAR.ALL.CTA ;  /* 0x0000000000007992 */ /* 0x000bec0000008000 */
[----:B-----5:R-:W5:Y:S01]  /*66a0*/  FENCE.VIEW.ASYNC.S ;  /* 0x00000000000073c6 */ /* 0x020f620000000000 */
[----:B------:R-:W-:Y:S01]  /*66b0*/  SEL R93, R93, RZ, P1 ;  /* 0x000000ff5d5d7207 */ /* 0x000fe20000800000 */
[----:B-----5:R5:W-:Y:S02]  /*66c0*/  SYNCS.ARRIVE.TRANS64.RED.A1T0 RZ, [R0+URZ], RZ ;  /* 0x000000ff00ff79a7 */ /* 0x020be400081004ff */
[----:B-----5:R-:W-:Y:S04]  /*66d0*/  SEL R0, RZ, 0x1, P1 ;  /* 0x00000001ff007807 */ /* 0x020fe80000800000 */
[----:B--2---:R-:W-:Y:S02]  /*66e0*/  LOP3.LUT R91, R91, R0, RZ, 0x3c, !PT ;  /* 0x000000005b5b7212 */ /* 0x004fe400078e3cff */
.L_x_105:
[----:B------:R-:W-:Y:S05]  /*66f0*/  BSYNC B1 ;  /* 0x0000000000017941 */ /* 0x000fea0003800000 */
.L_x_104:
[----:B------:R-:W-:Y:S04]  /*6700*/  SHF.R.U32.HI R3, RZ, 0x15, R39 ;  /* 0x00000015ff037819 */ /* 0x000fe80000011627 */
[----:B------:R-:W-:Y:S01]  /*6710*/  LOP3.LUT P1, RZ, R3, 0x3, R86, 0x48, !PT ;  /* 0x0000000303ff7812 */ /* 0x000fe20007824856 */
[----:B------:R-:W-:Y:S01]  /*6720*/  @!UPT UIADD3 URZ, UPT, UPT, URZ, URZ, URZ ;  /* 0x000000fffffff290 */ /* 0x000fe2000fffe0ff */
[----:B----4-:R-:W-:Y:S11]  /*6730*/  @P0 BRA `(.L_x_109) ;  /* 0x0000000000080947 */ /* 0x010ff60003800000 */
[----:B------:R-:W2:Y:S02]  /*6740*/  SYNCS.PHASECHK.TRANS64.TRYWAIT P0, [R71+URZ+0x110], R4 ;  /* 0x00011004470075a7 */ /* 0x000ea400080011ff */
[----:B--2---:R-:W-:Y:S05]  /*6750*/  @!P0 BRA `(.L_x_110) ;  /* 0x0000004000488947 */ /* 0x004fea0003800000 */
.L_x_109:
[----:B------:R-:W-:Y:S05]  /*6760*/  @!P1 BRA `(.L_x_111) ;  /* 0x0000000000409947 */ /* 0x000fea0003800000 */
[----:B------:R-:W1:Y:S01]  /*6770*/  LDCU.64 UR8, c[0x4][0x78] ;  /* 0x01000f00ff0877ac */ /* 0x000e620008000a00 */
[----:B------:R-:W-:Y:S01]  /*6780*/  MOV R3, 0x0 ;  /* 0x0000000000037802 */ /* 0x000fe20000000f00 */
[----:B------:R-:W-:Y:S02]  /*6790*/  HFMA2 R12, -RZ, RZ, 0, 5.9604644775390625e-08 ;  /* 0x00000001ff0c7431 */ /* 0x000fe400000001ff */
[----:B------:R-:W-:Y:S02]  /*67a0*/  IMAD.MOV.U32 R8, RZ, RZ, 0x192 ;  /* 0x00000192ff087424 */ /* 0x000fe400078e00ff */
[----:B------:R-:W-:Y:S01]  /*67b0*/  IMAD.MOV.U32 R13, RZ, RZ, RZ ;  /* 0x000000ffff0d7224 */ /* 0x000fe200078e00ff */
[----:B------:R-:W4:Y:S01]  /*67c0*/  LDCU.64 UR6, c[0x4][0x80] ;  /* 0x01001000ff0677ac */ /* 0x000f220008000a00 */
[----:B------:R-:W3:Y:S01]  /*67d0*/  LDC.64 R2, c[0x4][R3] ;  /* 0x0100000003027b82 */ /* 0x000ee20000000a00 */
[----:B------:R-:W5:Y:S01]  /*67e0*/  LDCU.64 UR4, c[0x4][0x18] ;  /* 0x01000300ff0477ac */ /* 0x000f620008000a00 */
[----:B-1----:R-:W-:Y:S01]  /*67f0*/  MOV R5, UR9 ;  /* 0x0000000900057c02 */ /* 0x002fe20008000f00 */
[----:B--2---:R-:W-:Y:S01]  /*6800*/  IMAD.U32 R4, RZ, RZ, UR8 ;  /* 0x00000008ff047e24 */ /* 0x004fe2000f8e00ff */
[----:B----4-:R-:W-:Y:S01]  /*6810*/  MOV R7, UR7 ;  /* 0x0000000700077c02 */ /* 0x010fe20008000f00 */
[----:B------:R-:W-:Y:S01]  /*6820*/  IMAD.U32 R6, RZ, RZ, UR6 ;  /* 0x00000006ff067e24 */ /* 0x000fe2000f8e00ff */
[----:B-----5:R-:W-:Y:S01]  /*6830*/  MOV R11, UR5 ;  /* 0x00000005000b7c02 */ /* 0x020fe20008000f00 */
[----:B------:R-:W-:Y:S02]  /*6840*/  IMAD.U32 R10, RZ, RZ, UR4 ;  /* 0x00000004ff0a7e24 */ /* 0x000fe4000f8e00ff */
[----:B------:R-:W-:Y:S07]  /*6850*/  LEPC R20, `(.L_x_111) ;  /* 0x000000001014794e */ /* 0x000fee0000000000 */
[----:B---3--:R-:W-:Y:S05]  /*6860*/  CALL.ABS.NOINC R2 ;  /* 0x0000000002007343 */ /* 0x008fea0003c00000 */
.L_x_111:
[-C--:B------:R-:W-:Y:S01]  /*6870*/  F2FP.F16.E5M2.UNPACK_B R42, R72.reuse ;  /* 0x00000048ff2a723e */ /* 0x080fe200020004ff */
[----:B------:R-:W-:Y:S05]  /*6880*/  WARPSYNC.ALL ;  /* 0x0000000000007948 */ /* 0x000fea0003800000 */
[----:B------:R-:W-:Y:S01]  /*6890*/  R2UR UR4, R39 ;  /* 0x00000000270472ca */ /* 0x000fe200000e0000 */
[--C-:B------:R-:W-:Y:S01]  /*68a0*/  HADD2.F32 R40, -RZ, R42.reuse.H0_H0 ;  /* 0x2000002aff287230 */ /* 0x100fe20000004100 */
[----:B------:R-:W-:Y:S01]  /*68b0*/  F2FP.F16.E5M2.UNPACK_B R43, R72.H1 ;  /* 0x00000048ff2b723e */ /* 0x000fe200030004ff */
[----:B------:R-:W-:Y:S01]  /*68c0*/  HADD2.F32 R42, -RZ, R42.H1_H1 ;  /* 0x3000002aff2a7230 */ /* 0x000fe20000004100 */
[-C--:B------:R-:W-:Y:S01]  /*68d0*/  F2FP.F16.E5M2.UNPACK_B R45, R73.reuse ;  /* 0x00000049ff2d723e */ /* 0x080fe200020004ff */
[----:B------:R-:W-:Y:S01]  /*68e0*/  BSSY.RECONVERGENT B0, `(.L_x_112) ;  /* 0x0000099000007945 */ /* 0x000fe20003800200 */
[----:B------:R-:W-:Y:S01]  /*68f0*/  F2FP.F16.E5M2.UNPACK_B R47, R73.H1 ;  /* 0x00000049ff2f723e */ /* 0x000fe200030004ff */
[--C-:B------:R-:W-:Y:S01]  /*6900*/  HADD2.F32 R44, -RZ, R43.reuse.H0_H0 ;  /* 0x2000002bff2c7230 */ /* 0x100fe20000004100 */
[-C--:B------:R-:W-:Y:S01]  /*6910*/  F2FP.F16.E5M2.UNPACK_B R49, R74.reuse ;  /* 0x0000004aff31723e */ /* 0x080fe200020004ff */
[----:B------:R-:W-:Y:S01]  /*6920*/  HADD2.F32 R46, -RZ, R43.H1_H1 ;  /* 0x3000002bff2e7230 */ /* 0x000fe20000004100 */
[----:B------:R-:W-:Y:S01]  /*6930*/  F2FP.F16.E5M2.UNPACK_B R51, R74.H1 ;  /* 0x0000004aff33723e */ /* 0x000fe200030004ff */
[--C-:B------:R-:W-:Y:S01]  /*6940*/  HADD2.F32 R43, -RZ, R45.reuse.H0_H0 ;  /* 0x2000002dff2b7230 */ /* 0x100fe20000004100 */
[-C--:B------:R-:W-:Y:S01]  /*6950*/  F2FP.F16.E5M2.UNPACK_B R53, R75.reuse ;  /* 0x0000004bff35723e */ /* 0x080fe200020004ff */
[----:B-12---:R-:W-:Y:S01]  /*6960*/  LDTM.16dp32bit_t0_t15.x32 R4, tmem[UR4] ;  /* 0x00000004000479ee */ /* 0x006fe20008a80000 */
[----:B------:R-:W3:Y:S01]  /*6970*/  LDTM.16dp32bit_t16_t31.x32 R4, tmem[UR4+0x20] ;  /* 0x00002004000479ee */ /* 0x000ee20008aa0000 */
[----:B------:R-:W-:Y:S01]  /*6980*/  IADD3 R112, PT, PT, R84, UR44, RZ ;  /* 0x0000002c54707c10 */ /* 0x000fe2000fffe0ff */
[----:B------:R-:W-:Y:S01]  /*6990*/  HADD2.F32 R48, -RZ, R45.H1_H1 ;  /* 0x3000002dff307230 */ /* 0x000fe20000004100 */
[----:B------:R-:W-:Y:S01]  /*69a0*/  SHF.L.U32 R103, R90, 0x4, RZ ;  /* 0x000000045a677819 */ /* 0x000fe200000006ff */
[----:B------:R-:W-:Y:S01]  /*69b0*/  HADD2.F32 R52, -RZ, R49.H1_H1 ;  /* 0x30000031ff347230 */ /* 0x000fe20000004100 */
[----:B------:R-:W-:Y:S01]  /*69c0*/  F2FP.F16.E5M2.UNPACK_B R55, R75.H1 ;  /* 0x0000004bff37723e */ /* 0x000fe200030004ff */
[----:B------:R-:W-:Y:S01]  /*69d0*/  HADD2.F32 R56, -RZ, R53.H1_H1 ;  /* 0x30000035ff387230 */ /* 0x000fe20000004100 */
[-C--:B------:R-:W-:Y:S01]  /*69e0*/  F2FP.F16.E5M2.UNPACK_B R57, R76.reuse ;  /* 0x0000004cff39723e */ /* 0x080fe200020004ff */
[--C-:B------:R-:W-:Y:S01]  /*69f0*/  HADD2.F32 R45, -RZ, R47.reuse.H0_H0 ;  /* 0x2000002fff2d7230 */ /* 0x100fe20000004100 */
[----:B------:R-:W-:Y:S01]  /*6a00*/  F2FP.F16.E5M2.UNPACK_B R59, R76.H1 ;  /* 0x0000004cff3b723e */ /* 0x000fe200030004ff */
[----:B------:R-:W-:Y:S01]  /*6a10*/  HADD2.F32 R50, -RZ, R47.H1_H1 ;  /* 0x3000002fff327230 */ /* 0x000fe20000004100 */
[-C--:B------:R-:W-:Y:S01]  /*6a20*/  F2FP.F16.E5M2.UNPACK_B R61, R77.reuse ;  /* 0x0000004dff3d723e */ /* 0x080fe200020004ff */
[----:B------:R-:W-:Y:S01]  /*6a30*/  HADD2.F32 R47, -RZ, R49.H0_H0 ;  /* 0x20000031ff2f7230 */ /* 0x000fe20000004100 */
[----:B------:R-:W-:Y:S01]  /*6a40*/  F2FP.F16.E5M2.UNPACK_B R63, R77.H1 ;  /* 0x0000004dff3f723e */ /* 0x000fe200030004ff */
[----:B------:R-:W-:Y:S01]  /*6a50*/  HADD2.F32 R60, -RZ, R57.H1_H1 ;  /* 0x30000039ff3c7230 */ /* 0x000fe20000004100 */
[-C--:B------:R-:W-:Y:S01]  /*6a60*/  F2FP.F16.E5M2.UNPACK_B R65, R78.reuse ;  /* 0x0000004eff41723e */ /* 0x080fe200020004ff */
[----:B------:R-:W-:Y:S01]  /*6a70*/  HADD2.F32 R64, -RZ, R61.H1_H1 ;  /* 0x3000003dff407230 */ /* 0x000fe20000004100 */
[----:B------:R-:W-:Y:S01]  /*6a80*/  F2FP.F16.E5M2.UNPACK_B R67, R78.H1 ;  /* 0x0000004eff43723e */ /* 0x000fe200030004ff */
[----:B------:R-:W-:Y:S01]  /*6a90*/  HADD2.F32 R49, -RZ, R51.H0_H0 ;  /* 0x20000033ff317230 */ /* 0x000fe20000004100 */
[----:B------:R-:W-:Y:S01]  /*6aa0*/  ISETP.NE.AND P0, PT, R97, RZ, PT ;  /* 0x000000ff6100720c */ /* 0x000fe20003f05270 */
[----:B------:R-:W-:Y:S01]  /*6ab0*/  HADD2.F32 R68, -RZ, R65.H1_H1 ;  /* 0x30000041ff447230 */ /* 0x000fe20000004100 */
[----:B------:R-:W-:Y:S01]  /*6ac0*/  ISETP.NE.AND P6, PT, R102, RZ, PT ;  /* 0x000000ff6600720c */ /* 0x000fe20003fc5270 */
[----:B------:R-:W-:Y:S02]  /*6ad0*/  HADD2.F32 R54, -RZ, R51.H1_H1 ;  /* 0x30000033ff367230 */ /* 0x000fe40000004100 */
[C---:B---3--:R-:W-:Y:S01]  /*6ae0*/  FMUL R0, R38.reuse, R4 ;  /* 0x0000000426007220 */ /* 0x048fe20000400000 */
[C---:B------:R-:W-:Y:S01]  /*6af0*/  FMUL R2, R38.reuse, R5 ;  /* 0x0000000526027220 */ /* 0x040fe20000400000 */
[C---:B------:R-:W-:Y:S01]  /*6b00*/  FMUL R4, R38.reuse, R8 ;  /* 0x0000000826047220 */ /* 0x040fe20000400000 */
[C---:B------:R-:W-:Y:S01]  /*6b10*/  FMUL R5, R38.reuse, R9 ;  /* 0x0000000926057220 */ /* 0x040fe20000400000 */
[C---:B------:R-:W-:Y:S01]  /*6b20*/  FFMA R0, R41.reuse, R40, R0 ;  /* 0x0000002829007223 */ /* 0x040fe20000000000 */
[C---:B------:R-:W-:Y:S01]  /*6b30*/  FFMA R2, R41.reuse, R42, R2 ;  /* 0x0000002a29027223 */ /* 0x040fe20000000002 */
[C---:B------:R-:W-:Y:S01]  /*6b40*/  FMUL R8, R38.reuse, R12 ;  /* 0x0000000c26087220 */ /* 0x040fe20000400000 */
[C---:B------:R-:W-:Y:S01]  /*6b50*/  FMUL R9, R38.reuse, R13 ;  /* 0x0000000d26097220 */ /* 0x040fe20000400000 */
[----:B------:R-:W-:Y:S02]  /*6b60*/  HADD2.F32 R51, -RZ, R53.H0_H0 ;  /* 0x20000035ff337230 */ /* 0x000fe40000004100 */
[C---:B------:R-:W-:Y:S01]  /*6b70*/  FMUL R12, R38.reuse, R16 ;  /* 0x00000010260c7220 */ /* 0x040fe20000400000 */
        /* <DEDUP_REMOVED lines=13> */
[C---:B------:R-:W-:Y:S01]  /*6c50*/  FFMA R3, R41.reuse, R44, R3 ;  /* 0x0000002c29037223 */ /* 0x040fe20000000003 */
[----:B------:R-:W-:Y:S01]  /*6c60*/  F2FP.F16.E5M2.UNPACK_B R40, R79 ;  /* 0x0000004fff28723e */ /* 0x000fe200020004ff */
[C---:B------:R-:W-:Y:S01]  /*6c70*/  FFMA R7, R41.reuse, R46, R7 ;  /* 0x0000002e29077223 */ /* 0x040fe20000000007 */
[C---:B------:R-:W-:Y:S01]  /*6c80*/  FFMA R4, R41.reuse, R43, R4 ;  /* 0x0000002b29047223 */ /* 0x040fe20000000004 */
[----:B------:R-:W-:Y:S01]  /*6c90*/  F2FP.F16.E5M2.UNPACK_B R42, R79.H1 ;  /* 0x0000004fff2a723e */ /* 0x000fe200030004ff */
[C---:B------:R-:W-:Y:S01]  /*6ca0*/  FFMA R5, R41.reuse, R48, R5 ;  /* 0x0000003029057223 */ /* 0x040fe20000000005 */
[----:B------:R-:W-:Y:S01]  /*6cb0*/  FFMA R6, R41, R45, R6 ;  /* 0x0000002d29067223 */ /* 0x000fe20000000006 */
[----:B------:R-:W-:Y:S01]  /*6cc0*/  F2FP.SATFINITE.E5M2.F32.PACK_AB_MERGE_C R99, R7, R3, RZ ;  /* 0x000000030763723e */ /* 0x000fe200048060ff */
[C---:B------:R-:W-:Y:S01]  /*6cd0*/  FFMA R11, R41.reuse, R50, R11 ;  /* 0x00000032290b7223 */ /* 0x040fe2000000000b */
[C---:B------:R-:W-:Y:S01]  /*6ce0*/  FFMA R8, R41.reuse, R47, R8 ;  /* 0x0000002f29087223 */ /* 0x040fe20000000008 */
[----:B------:R-:W-:Y:S01]  /*6cf0*/  FMUL R10, R38, R14 ;  /* 0x0000000e260a7220 */ /* 0x000fe20000400000 */
[----:B------:R-:W-:Y:S01]  /*6d00*/  F2FP.SATFINITE.E5M2.F32.PACK_AB_MERGE_C R104, R2, R0, R99 ;  /* 0x000000000268723e */ /* 0x000fe20004806063 */
[----:B------:R-:W-:Y:S01]  /*6d10*/  FFMA R9, R41, R52, R9 ;  /* 0x0000003429097223 */ /* 0x000fe20000000009 */
[----:B------:R-:W-:Y:S01]  /*6d20*/  F2FP.SATFINITE.E5M2.F32.PACK_AB_MERGE_C R105, R11, R6, RZ ;  /* 0x000000060b69723e */ /* 0x000fe200048060ff */
[----:B------:R-:W-:Y:S01]  /*6d30*/  FFMA R10, R41, R49, R10 ;  /* 0x00000031290a7223 */ /* 0x000fe2000000000a */
[----:B------:R-:W-:Y:S01]  /*6d40*/  IADD3 R99, PT, PT, R112, R103, RZ ;  /* 0x0000006770637210 */ /* 0x000fe20007ffe0ff */
[C---:B------:R-:W-:Y:S01]  /*6d50*/  FMUL R15, R38.reuse, R15 ;  /* 0x0000000f260f7220 */ /* 0x040fe20000400000 */
[--C-:B------:R-:W-:Y:S01]  /*6d60*/  HADD2.F32 R53, -RZ, R55.reuse.H0_H0 ;  /* 0x20000037ff357230 */ /* 0x100fe20000004100 */
[----:B------:R-:W-:Y:S01]  /*6d70*/  F2FP.SATFINITE.E5M2.F32.PACK_AB_MERGE_C R105, R5, R4, R105 ;  /* 0x000000040569723e */ /* 0x000fe20004806069 */
[----:B------:R-:W-:Y:S02]  /*6d80*/  HADD2.F32 R58, -RZ, R55.H1_H1 ;  /* 0x30000037ff3a7230 */ /* 0x000fe40000004100 */
[C---:B------:R-:W-:Y:S01]  /*6d90*/  FFMA R15, R41.reuse, R54, R15 ;  /* 0x00000036290f7223 */ /* 0x040fe2000000000f */
[C---:B------:R-:W-:Y:S01]  /*6da0*/  FFMA R12, R41.reuse, R51, R12 ;  /* 0x00000033290c7223 */ /* 0x040fe2000000000c */
[C---:B------:R-:W-:Y:S01]  /*6db0*/  FFMA R13, R41.reuse, R56, R13 ;  /* 0x00000038290d7223 */ /* 0x040fe2000000000d */
[----:B------:R-:W-:Y:S02]  /*6dc0*/  HADD2.F32 R55, -RZ, R57.H0_H0 ;  /* 0x20000039ff377230 */ /* 0x000fe40000004100 */
[C---:B------:R-:W-:Y:S01]  /*6dd0*/  FMUL R14, R38.reuse, R18 ;  /* 0x00000012260e7220 */ /* 0x040fe20000400000 */
[C---:B------:R-:W-:Y:S01]  /*6de0*/  FMUL R19, R38.reuse, R19 ;  /* 0x0000001326137220 */ /* 0x040fe20000400000 */
[--C-:B------:R-:W-:Y:S02]  /*6df0*/  HADD2.F32 R57, -RZ, R59.reuse.H0_H0 ;  /* 0x2000003bff397230 */ /* 0x100fe40000004100 */
[C---:B------:R-:W-:Y:S01]  /*6e00*/  FMUL R18, R38.reuse, R22 ;  /* 0x0000001626127220 */ /* 0x040fe20000400000 */
[C---:B------:R-:W-:Y:S01]  /*6e10*/  FFMA R14, R41.reuse, R53, R14 ;  /* 0x00000035290e7223 */ /* 0x040fe2000000000e */
[----:B------:R-:W-:Y:S02]  /*6e20*/  HADD2.F32 R62, -RZ, R59.H1_H1 ;  /* 0x3000003bff3e7230 */ /* 0x000fe40000004100 */
[C---:B------:R-:W-:Y:S01]  /*6e30*/  FFMA R19, R41.reuse, R58, R19 ;  /* 0x0000003a29137223 */ /* 0x040fe20000000013 */
[----:B------:R-:W-:Y:S02]  /*6e40*/  HADD2.F32 R59, -RZ, R61.H0_H0 ;  /* 0x2000003dff3b7230 */ /* 0x000fe40000004100 */
[C---:B------:R-:W-:Y:S01]  /*6e50*/  FMUL R23, R38.reuse, R23 ;  /* 0x0000001726177220 */ /* 0x040fe20000400000 */
[C---:B------:R-:W-:Y:S01]  /*6e60*/  FFMA R16, R41.reuse, R55, R16 ;  /* 0x0000003729107223 */ /* 0x040fe20000000010 */
[C---:B------:R-:W-:Y:S01]  /*6e70*/  FFMA R17, R41.reuse, R60, R17 ;  /* 0x0000003c29117223 */ /* 0x040fe20000000011 */
[--C-:B------:R-:W-:Y:S02]  /*6e80*/  HADD2.F32 R61, -RZ, R63.reuse.H0_H0 ;  /* 0x2000003fff3d7230 */ /* 0x100fe40000004100 */
[C---:B------:R-:W-:Y:S01]  /*6e90*/  FFMA R18, R41.reuse, R57, R18 ;  /* 0x0000003929127223 */ /* 0x040fe20000000012 */
[----:B------:R-:W-:Y:S02]  /*6ea0*/  HADD2.F32 R66, -RZ, R63.H1_H1 ;  /* 0x3000003fff427230 */ /* 0x000fe40000004100 */
[C---:B------:R-:W-:Y:S01]  /*6eb0*/  FMUL R22, R38.reuse, R26 ;  /* 0x0000001a26167220 */ /* 0x040fe20000400000 */
[----:B------:R-:W-:Y:S02]  /*6ec0*/  HADD2.F32 R63, -RZ, R65.H0_H0 ;  /* 0x20000041ff3f7230 */ /* 0x000fe40000004100 */
[C---:B------:R-:W-:Y:S01]  /*6ed0*/  FFMA R23, R41.reuse, R62, R23 ;  /* 0x0000003e29177223 */ /* 0x040fe20000000017 */
[C---:B------:R-:W-:Y:S01]  /*6ee0*/  FMUL R27, R38.reuse, R27 ;  /* 0x0000001b261b7220 */ /* 0x040fe20000400000 */
[C---:B------:R-:W-:Y:S01]  /*6ef0*/  FFMA R20, R41.reuse, R59, R20 ;  /* 0x0000003b29147223 */ /* 0x040fe20000000014 */
[C---:B------:R-:W-:Y:S01]  /*6f00*/  FFMA R21, R41.reuse, R64, R21 ;  /* 0x0000004029157223 */ /* 0x040fe20000000015 */
[--C-:B------:R-:W-:Y:S02]  /*6f10*/  HADD2.F32 R65, -RZ, R67.reuse.H0_H0 ;  /* 0x20000043ff417230 */ /* 0x100fe40000004100 */
[C---:B------:R-:W-:Y:S01]  /*6f20*/  FFMA R22, R41.reuse, R61, R22 ;  /* 0x0000003d29167223 */ /* 0x040fe20000000016 */
[----:B------:R-:W-:Y:S02]  /*6f30*/  HADD2.F32 R70, -RZ, R67.H1_H1 ;  /* 0x30000043ff467230 */ /* 0x000fe40000004100 */
[C---:B------:R-:W-:Y:S01]  /*6f40*/  FMUL R26, R38.reuse, R30 ;  /* 0x0000001e261a7220 */ /* 0x040fe20000400000 */
[--C-:B------:R-:W-:Y:S02]  /*6f50*/  HADD2.F32 R67, -RZ, R40.reuse.H0_H0 ;  /* 0x20000028ff437230 */ /* 0x100fe40000004100 */
[C---:B------:R-:W-:Y:S01]  /*6f60*/  FFMA R27, R41.reuse, R66, R27 ;  /* 0x00000042291b7223 */ /* 0x040fe2000000001b */
[C---:B------:R-:W-:Y:S01]  /*6f70*/  FMUL R31, R38.reuse, R31 ;  /* 0x0000001f261f7220 */ /* 0x040fe20000400000 */
[C---:B------:R-:W-:Y:S01]  /*6f80*/  FFMA R24, R41.reuse, R63, R24 ;  /* 0x0000003f29187223 */ /* 0x040fe20000000018 */
[----:B------:R-:W-:Y:S02]  /*6f90*/  HADD2.F32 R40, -RZ, R40.H1_H1 ;  /* 0x30000028ff287230 */ /* 0x000fe40000004100 */
[C---:B------:R-:W-:Y:S01]  /*6fa0*/  FFMA R25, R41.reuse, R68, R25 ;  /* 0x0000004429197223 */ /* 0x040fe20000000019 */
[--C-:B------:R-:W-:Y:S02]  /*6fb0*/  HADD2.F32 R69, -RZ, R42.reuse.H0_H0 ;  /* 0x2000002aff457230 */ /* 0x100fe40000004100 */
[C---:B------:R-:W-:Y:S01]  /*6fc0*/  FFMA R26, R41.reuse, R65, R26 ;  /* 0x00000041291a7223 */ /* 0x040fe2000000001a */
[----:B------:R-:W-:Y:S02]  /*6fd0*/  HADD2.F32 R42, -RZ, R42.H1_H1 ;  /* 0x3000002aff2a7230 */ /* 0x000fe40000004100 */
[C---:B------:R-:W-:Y:S01]  /*6fe0*/  FMUL R30, R38.reuse, R34 ;  /* 0x00000022261e7220 */ /* 0x040fe20000400000 */
[----:B------:R-:W-:Y:S01]  /*6ff0*/  FFMA R31, R41, R70, R31 ;  /* 0x00000046291f7223 */ /* 0x000fe2000000001f */
[----:B------:R-:W-:Y:S01]  /*7000*/  FMUL R35, R38, R35 ;  /* 0x0000002326237220 */ /* 0x000fe20000400000 */
[----:B------:R-:W-:Y:S01]  /*7010*/  F2FP.SATFINITE.E5M2.F32.PACK_AB_MERGE_C R106, R15, R10, RZ ;  /* 0x0000000a0f6a723e */ /* 0x000fe200048060ff */
[----:B------:R-:W-:Y:S01]  /*7020*/  FFMA R28, R41, R67, R28 ;  /* 0x00000043291c7223 */ /* 0x000fe2000000001c */
[----:B------:R-:W-:Y:S01]  /*7030*/  F2FP.SATFINITE.E5M2.F32.PACK_AB_MERGE_C R107, R19, R14, RZ ;  /* 0x0000000e136b723e */ /* 0x000fe200048060ff */
[C---:B------:R-:W-:Y:S01]  /*7040*/  FFMA R29, R41.reuse, R40, R29 ;  /* 0x00000028291d7223 */ /* 0x040fe2000000001d */
[C---:B------:R-:W-:Y:S01]  /*7050*/  FFMA R30, R41.reuse, R69, R30 ;  /* 0x00000045291e7223 */ /* 0x040fe2000000001e */
[----:B------:R-:W-:Y:S01]  /*7060*/  FFMA R35, R41, R42, R35 ;  /* 0x0000002a29237223 */ /* 0x000fe20000000023 */
[----:B------:R-:W-:Y:S02]  /*7070*/  F2FP.SATFINITE.E5M2.F32.PACK_AB_MERGE_C R106, R9, R8, R106 ;  /* 0x00000008096a723e */ /* 0x000fe4000480606a */
[----:B------:R-:W-:Y:S02]  /*7080*/  F2FP.SATFINITE.E5M2.F32.PACK_AB_MERGE_C R107, R13, R12, R107 ;  /* 0x0000000c0d6b723e */ /* 0x000fe4000480606b */
[----:B------:R-:W-:Y:S02]  /*7090*/  F2FP.SATFINITE.E5M2.F32.PACK_AB_MERGE_C R108, R23, R18, RZ ;  /* 0x00000012176c723e */ /* 0x000fe400048060ff */
[----:B------:R-:W-:Y:S01]  /*70a0*/  F2FP.SATFINITE.E5M2.F32.PACK_AB_MERGE_C R109, R27, R22, RZ ;  /* 0x000000161b6d723e */ /* 0x000fe200048060ff */
[----:B------:R1:W-:Y:S01]  /*70b0*/  STS.128 [R84+UR44+0x4200], R104 ;  /* 0x0042006854007988 */ /* 0x0003e20008000c2c */
[----:B------:R-:W-:Y:S02]  /*70c0*/  F2FP.SATFINITE.E5M2.F32.PACK_AB_MERGE_C R113, R31, R26, RZ ;  /* 0x0000001a1f71723e */ /* 0x000fe400048060ff */
[----:B------:R-:W-:Y:S02]  /*70d0*/  F2FP.SATFINITE.E5M2.F32.PACK_AB_MERGE_C R114, R35, R30, RZ ;  /* 0x0000001e2372723e */ /* 0x000fe400048060ff */
[----:B------:R-:W-:Y:S02]  /*70e0*/  F2FP.SATFINITE.E5M2.F32.PACK_AB_MERGE_C R108, R17, R16, R108 ;  /* 0x00000010116c723e */ /* 0x000fe4000480606c */
[----:B------:R-:W-:Y:S02]  /*70f0*/  F2FP.SATFINITE.E5M2.F32.PACK_AB_MERGE_C R109, R21, R20, R109 ;  /* 0x00000014156d723e */ /* 0x000fe4000480606d */
[----:B------:R-:W-:Y:S02]  /*7100*/  F2FP.SATFINITE.E5M2.F32.PACK_AB_MERGE_C R110, R25, R24, R113 ;  /* 0x00000018196e723e */ /* 0x000fe40004806071 */
[----:B------:R-:W-:Y:S02]  /*7110*/  F2FP.SATFINITE.E5M2.F32.PACK_AB_MERGE_C R111, R29, R28, R114 ;  /* 0x0000001c1d6f723e */ /* 0x000fe40004806072 */
[----:B------:R-:W-:Y:S02]  /*7120*/  LEA R112, R93, UR44, 0x3 ;  /* 0x0000002c5d707c11 */ /* 0x000fe4000f8e18ff */
[----:B------:R-:W-:Y:S01]  /*7130*/  @P6 SHF.L.U32 R113, R91, 0x1f, RZ ;  /* 0x0000001f5b716819 */ /* 0x000fe200000006ff */
[----:B------:R1:W-:Y:S01]  /*7140*/  STS.128 [R99+0x4210], R108 ;  /* 0x0042106c63007388 */ /* 0x0003e20000000c00 */
[----:B------:R-:W-:Y:S01]  /*7150*/  @!PT LDS RZ, [RZ] ;  /* 0x00000000fffff984 */ /* 0x000fe20000000800 */
[----:B------:R-:W-:Y:S01]  /*7160*/  @!PT LDS RZ, [RZ] ;  /* 0x00000000fffff984 */ /* 0x000fe20000000800 */
[----:B------:R-:W-:Y:S01]  /*7170*/  @!PT LDS RZ, [RZ] ;  /* 0x00000000fffff984 */ /* 0x000fe20000000800 */
[----:B------:R-:W-:Y:S01]  /*7180*/  @!PT LDS RZ, [RZ] ;  /* 0x00000000fffff984 */ /* 0x000fe20000000800 */
[----:B------:R2:W-:Y:S07]  /*7190*/  MEMBAR.ALL.CTA ;  /* 0x0000000000007992 */ /* 0x0005ee0000008000 */
[----:B--2---:R-:W2:Y:S02]  /*71a0*/  FENCE.VIEW.ASYNC.S ;  /* 0x00000000000073c6 */ /* 0x004ea40000000000 */
[----:B--2---:R-:W-:Y:S06]  /*71b0*/  BAR.SYNC.DEFER_BLOCKING 0x1, 0x80 ;  /* 0x0042000000007b1d */ /* 0x004fec0000010000 */
[----:B------:R-:W-:Y:S05]  /*71c0*/  @P0 BRA `(.L_x_113) ;  /* 0x0000000000280947 */ /* 0x000fea0003800000 */
[----:B------:R-:W-:Y:S01]  /*71d0*/  UIADD3 UR4, UPT, UPT, UR44, 0x4200, URZ ;  /* 0x000042002c047890 */ /* 0x000fe2000fffe0ff */
[----:B------:R-:W-:Y:S05]  /*71e0*/  UMOV UR51, UR36 ;  /* 0x0000002400337c82 */ /* 0x000fea0008000000 */
[----:B------:R-:W-:Y:S01]  /*71f0*/  MOV R96, UR4 ;  /* 0x0000000400607c02 */ /* 0x000fe20008000f00 */
[----:B------:R-:W-:Y:S03]  /*7200*/  UIADD3 UR4, UP0, UPT, UR62, 0x680, URZ ;  /* 0x000006803e047890 */ /* 0x000fe6000ff1e0ff */
[----:B------:R-:W-:Y:S01]  /*7210*/  R2UR UR48, R96 ;  /* 0x00000000603072ca */ /* 0x000fe200000e0000 */
[----:B------:R-:W-:Y:S11]  /*7220*/  UIADD3.X UR5, UPT, UPT, URZ, UR63, URZ, UP0, !UPT ;  /* 0x0000003fff057290 */ /* 0x000ff600087fe4ff */
[----:B------:R-:W-:Y:S01]  /*7230*/  @!UPT UIADD3 URZ, UPT, UPT, URZ, URZ, URZ ;  /* 0x000000fffffff290 */ /* 0x000fe2000fffe0ff */
[----:B------:R2:W-:Y:S01]  /*7240*/  UTMASTG.3D [UR48], [UR4] ;  /* 0x00000030040073b5 */ /* 0x0005e20008010000 */
[----:B------:R0:W-:Y:S01]  /*7250*/  UTMACMDFLUSH ;  /* 0x00000000000079b7 */ /* 0x0001e20000000000 */
[----:B--2---:R-:W-:Y:S04]  /*7260*/  DEPBAR.LE SB0, 0x1 ;  /* 0x000080400000791a */ /* 0x004fe80000000000 */
.L_x_113:
[----:B------:R-:W-:Y:S05]  /*7270*/  BSYNC.RECONVERGENT B0 ;  /* 0x0000000000007941 */ /* 0x000fea0003800200 */
.L_x_112:
[----:B------:R-:W-:Y:S06]  /*7280*/  BAR.SYNC.DEFER_BLOCKING 0x1, 0x80 ;  /* 0x0042000000007b1d */ /* 0x000fec0000010000 */
[----:B------:R-:W2:Y:S01]  /*7290*/  @P6 SYNCS.PHASECHK.TRANS64.TRYWAIT P0, [R112+URZ+0xa0], R113 ;  /* 0x0000a071700065a7 */ /* 0x000ea200080011ff */
[----:B------:R-:W-:Y:S01]  /*72a0*/  BSSY B1, `(.L_x_114) ;  /* 0x0000020000017945 */ /* 0x000fe20003800000 */
[----:B--2---:R-:W-:Y:S03]  /*72b0*/  @P6 SEL R100, RZ, 0x1, !P0 ;  /* 0x00000001ff646807 */ /* 0x004fe60004000000 */
[----:B------:R-:W-:Y:S05]  /*72c0*/  @!P6 BRA `(.L_x_115) ;  /* 0x000000000074e947 */ /* 0x000fea0003800000 */
[----:B------:R-:W-:Y:S01]  /*72d0*/  ISETP.NE.AND P1, PT, R101, RZ, PT ;  /* 0x000000ff6500720c */ /* 0x000fe20003f25270 */
[----:B------:R-:W2:Y:S01]  /*72e0*/  S2R R0, SR_CgaCtaId ;  /* 0x0000000000007919 */ /* 0x000ea20000008800 */
[----:B------:R-:W-:Y:S01]  /*72f0*/  ISETP.NE.AND P0, PT, R100, RZ, PT ;  /* 0x000000ff6400720c */ /* 0x000fe20003f05270 */
[----:B------:R-:W-:Y:S10]  /*7300*/  BSSY B0, `(.L_x_116) ;  /* 0x0000008000007945 */ /* 0x000ff40003800000 */
[----:B------:R-:W-:Y:S05]  /*7310*/  @P1 IMAD R2, R93, 0x1000, R84 ;  /* 0x000010005d021824 */ /* 0x000fea00078e0254 */
[----:B------:R-:W-:Y:S05]  /*7320*/  @P1 IADD3 R4, PT, PT, R2, UR44, RZ ;  /* 0x0000002c02041c10 */ /* 0x000fea000fffe0ff */
[----:B------:R-:W-:Y:S01]  /*7330*/  @P1 IMAD.IADD R4, R4, 0x1, R103 ;  /* 0x0000000104041824 */ /* 0x000fe200078e0267 */
[----:B------:R-:W-:Y:S06]  /*7340*/  @P0 BRA `(.L_x_117) ;  /* 0x00000000000c0947 */ /* 0x000fec0003800000 */
[----:B------:R-:W-:Y:S04]  /*7350*/  SHF.L.U32 R3, R91, 0x1f, RZ ;  /* 0x0000001f5b037819 */ /* 0x000fe800000006ff */
[----:B------:R-:W3:Y:S02]  /*7360*/  SYNCS.PHASECHK.TRANS64.TRYWAIT P0, [R112+URZ+0xa0], R3 ;  /* 0x0000a003700075a7 */ /* 0x000ee400080011ff */
[----:B---3--:R-:W-:Y:S05]  /*7370*/  @!P0 BRA `(.L_x_118) ;  /* 0x0000003400548947 */ /* 0x008fea0003800000 */
.L_x_117:
[----:B------:R-:W-:Y:S05]  /*7380*/  BSYNC B0 ;  /* 0x0000000000007941 */ /* 0x000fea0003800000 */
.L_x_116:
[----:B------:R-:W-:Y:S01]  /*7390*/  ISETP.NE.AND P0, PT, R101, RZ, PT ;  /* 0x000000ff6500720c */ /* 0x000fe20003f05270 */
[----:B---3--:R-:W-:Y:S02]  /*73a0*/  VIADD R3, R112, 0xc0 ;  /* 0x000000c070037836 */ /* 0x008fe40000000000 */
[----:B------:R-:W-:Y:S03]  /*73b0*/  VIADD R93, R93, 0x1 ;  /* 0x000000015d5d7836 */ /* 0x000fe60000000000 */
[----:B--2---:R-:W-:Y:S07]  /*73c0*/  PRMT R0, R0, 0x654, R3 ;  /* 0x0000065400007816 */ /* 0x004fee0000000003 */
[----:B------:R2:W3:Y:S04]  /*73d0*/  @P0 LDS.128 R72, [R2+UR44+0x200] ;  /* 0x0002002c02480984 */ /* 0x0004e80008000c00 */
[----:B------:R2:W4:Y:S01]  /*73e0*/  @P0 LDS.128 R76, [R4+0x210] ;  /* 0x00021000044c0984 */ /* 0x0005220000000c00 */
        /* <DEDUP_REMOVED lines=10> */
[----:B--23--:R-:W-:Y:S02]  /*7490*/  LOP3.LUT R91, R91, R0, RZ, 0x3c, !PT ;  /* 0x000000005b5b7212 */ /* 0x00cfe400078e3cff */
.L_x_115:
[----:B------:R-:W-:Y:S05]  /*74a0*/  BSYNC B1 ;  /* 0x0000000000017941 */ /* 0x000fea0003800000 */
.L_x_114:
[----:B------:R-:W-:Y:S05]  /*74b0*/  VIADD R3, R39, 0x40 ;  /* 0x0000004027037836 */ /* 0x000fea0000000000 */
[----:B------:R-:W-:Y:S04]  /*74c0*/  SHF.R.U32.HI R3, RZ, 0x15, R3 ;  /* 0x00000015ff037819 */ /* 0x000fe80000011603 */
[----:B------:R-:W-:Y:S11]  /*74d0*/  LOP3.LUT P0, RZ, R3, 0x3, R86, 0x48, !PT ;  /* 0x0000000303ff7812 */ /* 0x000ff60007804856 */
[----:B------:R-:W-:Y:S02]  /*74e0*/  @!UPT UIADD3 URZ, UPT, UPT, URZ, URZ, URZ ;  /* 0x000000fffffff290 */ /* 0x000fe4000fffe0ff */
[----:B------:R-:W-:Y:S05]  /*74f0*/  @!P0 BRA `(.L_x_119) ;  /* 0x0000000000408947 */ /* 0x000fea0003800000 */
[----:B------:R-:W2:Y:S01]  /*7500*/  LDCU.64 UR8, c[0x4][0x78] ;  /* 0x01000f00ff0877ac */ /* 0x000ea20008000a00 */
[----:B------:R-:W-:Y:S01]  /*7510*/  MOV R3, 0x0 ;  /* 0x0000000000037802 */ /* 0x000fe20000000f00 */
[----:B------:R-:W-:Y:S02]  /*7520*/  HFMA2 R12, -RZ, RZ, 0, 5.9604644775390625e-08 ;  /* 0x00000001ff0c7431 */ /* 0x000fe400000001ff */
[----:B------:R-:W-:Y:S02]  /*7530*/  IMAD.MOV.U32 R8, RZ, RZ, 0x192 ;  /* 0x00000192ff087424 */ /* 0x000fe400078e00ff */
[----:B------:R-:W-:Y:S01]  /*7540*/  IMAD.MOV.U32 R13, RZ, RZ, RZ ;  /* 0x000000ffff0d7224 */ /* 0x000fe200078e00ff */
[----:B------:R-:W3:Y:S01]  /*7550*/  LDCU.64 UR6, c[0x4][0x80] ;  /* 0x01001000ff0677ac */ /* 0x000ee20008000a00 */
[----:B------:R-:W1:Y:S01]  /*7560*/  LDC.64 R2, c[0x4][R3] ;  /* 0x0100000003027b82 */ /* 0x000e620000000a00 */
[----:B------:R-:W5:Y:S01]  /*7570*/  LDCU.64 UR4, c[0x4][0x18] ;  /* 0x01000300ff0477ac */ /* 0x000f620008000a00 */
[----:B--2---:R-:W-:Y:S01]  /*7580*/  MOV R5, UR9 ;  /* 0x0000000900057c02 */ /* 0x004fe20008000f00 */
[----:B------:R-:W-:Y:S01]  /*7590*/  IMAD.U32 R4, RZ, RZ, UR8 ;  /* 0x00000008ff047e24 */ /* 0x000fe2000f8e00ff */
[----:B---3--:R-:W-:Y:S01]  /*75a0*/  MOV R7, UR7 ;  /* 0x0000000700077c02 */ /* 0x008fe20008000f00 */
[----:B------:R-:W-:Y:S01]  /*75b0*/  IMAD.U32 R6, RZ, RZ, UR6 ;  /* 0x00000006ff067e24 */ /* 0x000fe2000f8e00ff */
[----:B-----5:R-:W-:Y:S01]  /*75c0*/  MOV R11, UR5 ;  /* 0x00000005000b7c02 */ /* 0x020fe20008000f00 */
[----:B------:R-:W-:Y:S02]  /*75d0*/  IMAD.U32 R10, RZ, RZ, UR4 ;  /* 0x00000004ff0a7e24 */ /* 0x000fe4000f8e00ff */
[----:B------:R-:W-:Y:S07]  /*75e0*/  LEPC R20, `(.L_x_119) ;  /* 0x000000001014794e */ /* 0x000fee0000000000 */
[----:B-1--4-:R-:W-:Y:S05]  /*75f0*/  CALL.ABS.NOINC R2 ;  /* 0x0000000002007343 */ /* 0x012fea0003c00000 */
.L_x_119:
        /* <DEDUP_REMOVED lines=14> */
[----:B------:R-:W-:Y:S01]  /*76e0*/  F2FP.F16.E5M2.UNPACK_B R54, R75 ;  /* 0x0000004bff36723e */ /* 0x000fe200020004ff */
[----:B------:R-:W-:Y:S01]  /*76f0*/  LDTM.16dp32bit_t0_t15.x32 R4, tmem[UR4+0x40] ;  /* 0x00004004000479ee */ /* 0x000fe20008a80000 */
[----:B------:R-:W2:Y:S01]  /*7700*/  LDTM.16dp32bit_t16_t31.x32 R4, tmem[UR4+0x60] ;  /* 0x00006004000479ee */ /* 0x000ea20008aa0000 */
[----:B------:R-:W-:Y:S01]  /*7710*/  HADD2.F32 R46, -RZ, R46.H1_H1 ;  /* 0x3000002eff2e7230 */ /* 0x000fe20000004100 */
[----:B----4-:R-:W-:Y:S01]  /*7720*/  F2FP.F16.E5M2.UNPACK_B R58, R76 ;  /* 0x0000004cff3a723e */ /* 0x010fe200020004ff */
[--C-:B------:R-:W-:Y:S01]  /*7730*/  HADD2.F32 R49, -RZ, R50.reuse.H0_H0 ;  /* 0x20000032ff317230 */ /* 0x100fe20000004100 */
[----:B------:R-:W-:Y:S01]  /*7740*/  F2FP.F16.E5M2.UNPACK_B R62, R77 ;  /* 0x0000004dff3e723e */ /* 0x000fe200020004ff */
[----:B------:R-:W-:Y:S01]  /*7750*/  HADD2.F32 R50, -RZ, R50.H1_H1 ;  /* 0x30000032ff327230 */ /* 0x000fe20000004100 */
[----:B------:R-:W-:Y:S01]  /*7760*/  F2FP.F16.E5M2.UNPACK_B R66, R78 ;  /* 0x0000004eff42723e */ /* 0x000fe200020004ff */
[--C-:B------:R-:W-:Y:S01]  /*7770*/  HADD2.F32 R53, -RZ, R54.reuse.H0_H0 ;  /* 0x20000036ff357230 */ /* 0x100fe20000004100 */
[----:B------:R-:W-:Y:S01]  /*7780*/  F2FP.F16.E5M2.UNPACK_B R70, R79 ;  /* 0x0000004fff46723e */ /* 0x000fe200020004ff */
[----:B------:R-:W-:Y:S01]  /*7790*/  HADD2.F32 R54, -RZ, R54.H1_H1 ;  /* 0x30000036ff367230 */ /* 0x000fe20000004100 */
[----:B------:R-:W-:Y:S01]  /*77a0*/  F2FP.F16.E5M2.UNPACK_B R56, R75.H1 ;  /* 0x0000004bff38723e */ /* 0x000fe200030004ff */
[--C-:B------:R-:W-:Y:S01]  /*77b0*/  HADD2.F32 R57, -RZ, R58.reuse.H0_H0 ;  /* 0x2000003aff397230 */ /* 0x100fe20000004100 */
[----:B------:R-:W-:Y:S01]  /*77c0*/  F2FP.F16.E5M2.UNPACK_B R60, R76.H1 ;  /* 0x0000004cff3c723e */ /* 0x000fe200030004ff */
[----:B------:R-:W-:Y:S01]  /*77d0*/  HADD2.F32 R58, -RZ, R58.H1_H1 ;  /* 0x3000003aff3a7230 */ /* 0x000fe20000004100 */
[----:B------:R-:W-:Y:S01]  /*77e0*/  F2FP.F16.E5M2.UNPACK_B R64, R77.H1 ;  /* 0x0000004dff40723e */ /* 0x000fe200030004ff */
[--C-:B------:R-:W-:Y:S01]  /*77f0*/  HADD2.F32 R61, -RZ, R62.reuse.H0_H0 ;  /* 0x2000003eff3d7230 */ /* 0x100fe20000004100 */
[----:B------:R-:W-:Y:S01]  /*7800*/  F2FP.F16.E5M2.UNPACK_B R68, R78.H1 ;  /* 0x0000004eff44723e */ /* 0x000fe200030004ff */
[----:B------:R-:W-:Y:S01]  /*7810*/  HADD2.F32 R62, -RZ, R62.H1_H1 ;  /* 0x3000003eff3e7230 */ /* 0x000fe20000004100 */
[----:B------:R-:W-:Y:S01]  /*7820*/  ISETP.NE.AND P0, PT, R97, RZ, PT ;  /* 0x000000ff6100720c */ /* 0x000fe20003f05270 */
[--C-:B------:R-:W-:Y:S01]  /*7830*/  HADD2.F32 R65, -RZ, R66.reuse.H0_H0 ;  /* 0x20000042ff417230 */ /* 0x100fe20000004100 */
[----:B------:R-:W-:Y:S01]  /*7840*/  ISETP.NE.AND P6, PT, R102, RZ, PT ;  /* 0x000000ff6600720c */ /* 0x000fe20003fc5270 */
[----:B------:R-:W-:Y:S02]  /*7850*/  HADD2.F32 R66, -RZ, R66.H1_H1 ;  /* 0x30000042ff427230 */ /* 0x000fe40000004100 */
[--C-:B------:R-:W-:Y:S02]  /*7860*/  HADD2.F32 R69, -RZ, R70.reuse.H0_H0 ;  /* 0x20000046ff457230 */ /* 0x100fe40000004100 */
[C---:B--2---:R-:W-:Y:S01]  /*7870*/  FMUL R0, R38.reuse, R4 ;  /* 0x0000000426007220 */ /* 0x044fe20000400000 */
[C---:B------:R-:W-:Y:S01]  /*7880*/  FMUL R2, R38.reuse, R5 ;  /* 0x0000000526027220 */ /* 0x040fe20000400000 */
[C---:B------:R-:W-:Y:S01]  /*7890*/  FMUL R4, R38.reuse, R8 ;  /* 0x0000000826047220 */ /* 0x040fe20000400000 */
[C---:B------:R-:W-:Y:S01]  /*78a0*/  FMUL R5, R38.reuse, R9 ;  /* 0x0000000926057220 */ /* 0x040fe20000400000 */
[C---:B------:R-:W-:Y:S01]  /*78b0*/  FFMA R0, R41.reuse, R40, R0 ;  /* 0x0000002829007223 */ /* 0x040fe20000000000 */
[C---:B------:R-:W-:Y:S01]  /*78c0*/  FFMA R2, R41.reuse, R43, R2 ;  /* 0x0000002b29027223 */ /* 0x040fe20000000002 */
        /* <DEDUP_REMOVED lines=10> */
[----:B------:R-:W-:Y:S02]  /*7970*/  HADD2.F32 R70, -RZ, R70.H1_H1 ;  /* 0x30000046ff467230 */ /* 0x000fe40000004100 */
[C---:B------:R-:W-:Y:S01]  /*7980*/  FMUL R28, R38.reuse, R32 ;  /* 0x00000020261c7220 */ /* 0x040fe20000400000 */
[C---:B------:R-:W-:Y:S01]  /*7990*/  FMUL R29, R38.reuse, R33 ;  /* 0x00000021261d7220 */ /* 0x040fe20000400000 */
[C---:B------:R-:W-:Y:S01]  /*79a0*/  FMUL R3, R38.reuse, R6 ;  /* 0x0000000626037220 */ /* 0x040fe20000400000 */
[C---:B------:R-:W-:Y:S01]  /*79b0*/  FMUL R7, R38.reuse, R7 ;  /* 0x0000000726077220 */ /* 0x040fe20000400000 */
[--C-:B------:R-:W-:Y:S02]  /*79c0*/  HADD2.F32 R47, -RZ, R48.reuse.H0_H0 ;  /* 0x20000030ff2f7230 */ /* 0x100fe40000004100 */
[C---:B------:R-:W-:Y:S01]  /*79d0*/  FMUL R6, R38.reuse, R10 ;  /* 0x0000000a26067220 */ /* 0x040fe20000400000 */
[C---:B------:R-:W-:Y:S01]  /*79e0*/  FFMA R3, R41.reuse, R42, R3 ;  /* 0x0000002a29037223 */ /* 0x040fe20000000003 */
[----:B------:R-:W-:Y:S02]  /*79f0*/  HADD2.F32 R48, -RZ, R48.H1_H1 ;  /* 0x30000030ff307230 */ /* 0x000fe40000004100 */
[C---:B------:R-:W-:Y:S01]  /*7a00*/  FFMA R7, R41.reuse, R44, R7 ;  /* 0x0000002c29077223 */ /* 0x040fe20000000007 */
[C---:B------:R-:W-:Y:S01]  /*7a10*/  FFMA R4, R41.reuse, R45, R4 ;  /* 0x0000002d29047223 */ /* 0x040fe20000000004 */
[C---:B------:R-:W-:Y:S01]  /*7a20*/  FFMA R5, R41.reuse, R46, R5 ;  /* 0x0000002e29057223 */ /* 0x040fe20000000005 */
[----:B------:R-:W-:Y:S01]  /*7a30*/  FFMA R6, R41, R47, R6 ;  /* 0x0000002f29067223 */ /* 0x000fe20000000006 */
[----:B------:R-:W-:Y:S01]  /*7a40*/  FMUL R11, R38, R11 ;  /* 0x0000000b260b7220 */ /* 0x000fe20000400000 */
[----:B------:R-:W-:Y:S01]  /*7a50*/  F2FP.F16.E5M2.UNPACK_B R40, R79.H1 ;  /* 0x0000004fff28723e */ /* 0x000fe200030004ff */
[--C-:B------:R-:W-:Y:S01]  /*7a60*/  HADD2.F32 R51, -RZ, R52.reuse.H0_H0 ;  /* 0x20000034ff337230 */ /* 0x100fe20000004100 */
[----:B-1----:R-:W-:Y:S01]  /*7a70*/  F2FP.SATFINITE.E5M2.F32.PACK_AB_MERGE_C R105, R7, R3, RZ ;  /* 0x000000030769723e */ /* 0x002fe200048060ff */
[C---:B------:R-:W-:Y:S01]  /*7a80*/  FFMA R11, R41.reuse, R48, R11 ;  /* 0x00000030290b7223 */ /* 0x040fe2000000000b */
[C---:B------:R-:W-:Y:S01]  /*7a90*/  FFMA R8, R41.reuse, R49, R8 ;  /* 0x0000003129087223 */ /* 0x040fe20000000008 */
[----:B------:R-:W-:Y:S01]  /*7aa0*/  FFMA R9, R41, R50, R9 ;  /* 0x0000003229097223 */ /* 0x000fe20000000009 */
[----:B------:R-:W-:Y:S01]  /*7ab0*/  F2FP.SATFINITE.E5M2.F32.PACK_AB_MERGE_C R104, R2, R0, R105 ;  /* 0x000000000268723e */ /* 0x000fe20004806069 */
[----:B------:R-:W-:Y:S01]  /*7ac0*/  HADD2.F32 R52, -RZ, R52.H1_H1 ;  /* 0x30000034ff347230 */ /* 0x000fe20000004100 */
[----:B------:R-:W-:Y:S01]  /*7ad0*/  F2FP.SATFINITE.E5M2.F32.PACK_AB_MERGE_C R106, R11, R6, RZ ;  /* 0x000000060b6a723e */ /* 0x000fe200048060ff */
[C---:B------:R-:W-:Y:S01]  /*7ae0*/  FMUL R10, R38.reuse, R14 ;  /* 0x0000000e260a7220 */ /* 0x040fe20000400000 */
[C---:B------:R-:W-:Y:S01]  /*7af0*/  FMUL R15, R38.reuse, R15 ;  /* 0x0000000f260f7220 */ /* 0x040fe20000400000 */
[--C-:B------:R-:W-:Y:S01]  /*7b00*/  HADD2.F32 R55, -RZ, R56.reuse.H0_H0 ;  /* 0x20000038ff377230 */ /* 0x100fe20000004100 */
[----:B------:R-:W-:Y:S01]  /*7b10*/  F2FP.SATFINITE.E5M2.F32.PACK_AB_MERGE_C R105, R5, R4, R106 ;  /* 0x000000040569723e */ /* 0x000fe2000480606a */
[C---:B------:R-:W-:Y:S01]  /*7b20*/  FFMA R10, R41.reuse, R51, R10 ;  /* 0x00000033290a7223 */ /* 0x040fe2000000000a */
[C---:B------:R-:W-:Y:S01]  /*7b30*/  FFMA R15, R41.reuse, R52, R15 ;  /* 0x00000034290f7223 */ /* 0x040fe2000000000f */
[C---:B------:R-:W-:Y:S01]  /*7b40*/  FFMA R12, R41.reuse, R53, R12 ;  /* 0x00000035290c7223 */ /* 0x040fe2000000000c */
[C---:B------:R-:W-:Y:S01]  /*7b50*/  FFMA R13, R41.reuse, R54, R13 ;  /* 0x00000036290d7223 */ /* 0x040fe2000000000d */
[----:B------:R-:W-:Y:S02]  /*7b60*/  HADD2.F32 R56, -RZ, R56.H1_H1 ;  /* 0x30000038ff387230 */ /* 0x000fe40000004100 */
[C---:B------:R-:W-:Y:S01]  /*7b70*/  FMUL R14, R38.reuse, R18 ;  /* 0x00000012260e7220 */ /* 0x040fe20000400000 */
[C---:B------:R-:W-:Y:S01]  /*7b80*/  FMUL R19, R38.reuse, R19 ;  /* 0x0000001326137220 */ /* 0x040fe20000400000 */
[--C-:B------:R-:W-:Y:S02]  /*7b90*/  HADD2.F32 R59, -RZ, R60.reuse.H0_H0 ;  /* 0x2000003cff3b7230 */ /* 0x100fe40000004100 */
[C---:B------:R-:W-:Y:S01]  /*7ba0*/  FMUL R18, R38.reuse, R22 ;  /* 0x0000001626127220 */ /* 0x040fe20000400000 */
[C---:B------:R-:W-:Y:S01]  /*7bb0*/  FFMA R14, R41.reuse, R55, R14 ;  /* 0x00000037290e7223 */ /* 0x040fe2000000000e */
[----:B------:R-:W-:Y:S02]  /*7bc0*/  HADD2.F32 R60, -RZ, R60.H1_H1 ;  /* 0x3000003cff3c7230 */ /* 0x000fe40000004100 */
        /* <DEDUP_REMOVED lines=8> */
[C---:B------:R-:W-:Y:S01]  /*7c50*/  FFMA R23, R41.reuse, R60, R23 ;  /* 0x0000003c29177223 */ /* 0x040fe20000000017 */
[C---:B------:R-:W-:Y:S01]  /*7c60*/  FMUL R27, R38.reuse, R27 ;  /* 0x0000001b261b7220 */ /* 0x040fe20000400000 */
[C---:B------:R-:W-:Y:S01]  /*7c70*/  FFMA R20, R41.reuse, R61, R20 ;  /* 0x0000003d29147223 */ /* 0x040fe20000000014 */
[C---:B------:R-:W-:Y:S01]  /*7c80*/  FFMA R21, R41.reuse, R62, R21 ;  /* 0x0000003e29157223 */ /* 0x040fe20000000015 */
[--C-:B------:R-:W-:Y:S02]  /*7c90*/  HADD2.F32 R67, -RZ, R68.reuse.H0_H0 ;  /* 0x20000044ff437230 */ /* 0x100fe40000004100 */
[----:B------:R-:W-:Y:S01]  /*7ca0*/  FFMA R22, R41, R63, R22 ;  /* 0x0000003f29167223 */ /* 0x000fe20000000016 */
[----:B------:R-:W-:Y:S02]  /*7cb0*/  HADD2.F32 R68, -RZ, R68.H1_H1 ;  /* 0x30000044ff447230 */ /* 0x000fe40000004100 */
[C---:B------:R-:W-:Y:S01]  /*7cc0*/  FMUL R26, R38.reuse, R30 ;  /* 0x0000001e261a7220 */ /* 0x040fe20000400000 */
[----:B------:R-:W-:Y:S01]  /*7cd0*/  F2FP.SATFINITE.E5M2.F32.PACK_AB_MERGE_C R107, R15, R10, RZ ;  /* 0x0000000a0f6b723e */ /* 0x000fe200048060ff */
        /* <DEDUP_REMOVED lines=8> */
[----:B------:R-:W-:Y:S01]  /*7d60*/  F2FP.SATFINITE.E5M2.F32.PACK_AB_MERGE_C R106, R9, R8, R107 ;  /* 0x00000008096a723e */ /* 0x000fe2000480606b */
[----:B------:R-:W-:Y:S01]  /*7d70*/  FFMA R31, R41, R68, R31 ;  /* 0x00000044291f7223 */ /* 0x000fe2000000001f */
[----:B------:R-:W-:Y:S01]  /*7d80*/  FMUL R35, R38, R35 ;  /* 0x0000002326237220 */ /* 0x000fe20000400000 */
[----:B------:R-:W-:Y:S01]  /*7d90*/  F2FP.SATFINITE.E5M2.F32.PACK_AB_MERGE_C R107, R19, R14, RZ ;  /* 0x0000000e136b723e */ /* 0x000fe200048060ff */
[C---:B------:R-:W-:Y:S01]  /*7da0*/  FFMA R28, R41.reuse, R69, R28 ;  /* 0x00000045291c7223 */ /* 0x040fe2000000001c */
[C---:B------:R-:W-:Y:S01]  /*7db0*/  FFMA R29, R41.reuse, R70, R29 ;  /* 0x00000046291d7223 */ /* 0x040fe2000000001d */
[C---:B------:R-:W-:Y:S01]  /*7dc0*/  FFMA R30, R41.reuse, R43, R30 ;  /* 0x0000002b291e7223 */ /* 0x040fe2000000001e */
[----:B------:R-:W-:Y:S01]  /*7dd0*/  FFMA R35, R41, R40, R35 ;  /* 0x0000002829237223 */ /* 0x000fe20000000023 */
        /* <DEDUP_REMOVED lines=21> */
[----:B------:R-:W-:Y:S02]  /*7f30*/  UIADD3 UR4, UP0, UPT, UR62, 0x680, URZ ;  /* 0x000006803e047890 */ /* 0x000fe4000ff1e0ff */
[----:B------:R-:W-:Y:S02]  /*7f40*/  UIADD3 UR9, UPT, UPT, UR49, 0x40, URZ ;  /* 0x0000004031097890 */ /* 0x000fe4000fffe0ff */
[----:B------:R-:W-:Y:S02]  /*7f50*/  UIADD3 UR8, UPT, UPT, UR44, 0x5200, URZ ;  /* 0x000052002c087890 */ /* 0x000fe4000fffe0ff */
[----:B------:R-:W-:Y:S01]  /*7f60*/  UIADD3.X UR5, UPT, UPT, URZ, UR63, URZ, UP0, !UPT ;  /* 0x0000003fff057290 */ /* 0x000fe200087fe4ff */
[----:B------:R-:W-:Y:S01]  /*7f70*/  UMOV UR10, UR50 ;  /* 0x00000032000a7c82 */ /* 0x000fe20008000000 */
[----:B------:R-:W-:Y:S07]  /*7f80*/  UMOV UR11, UR36 ;  /* 0x00000024000b7c82 */ /* 0x000fee0008000000 */
[----:B------:R2:W-:Y:S01]  /*7f90*/  UTMASTG.3D [UR8], [UR4] ;  /* 0x00000008040073b5 */ /* 0x0005e20008010000 */
[----:B------:R0:W-:Y:S01]  /*7fa0*/  UTMACMDFLUSH ;  /* 0x00000000000079b7 */ /* 0x0001e20000000000 */
[----:B--2---:R-:W-:Y:S04]  /*7fb0*/  DEPBAR.LE SB0, 0x1 ;  /* 0x000080400000791a */ /* 0x004fe80000000000 */
.L_x_121:
[----:B------:R-:W-:Y:S05]  /*7fc0*/  BSYNC.RECONVERGENT B0 ;  /* 0x0000000000007941 */ /* 0x000fea0003800200 */
.L_x_120:
        /* <DEDUP_REMOVED lines=16> */
.L_x_125:
[----:B------:R-:W-:Y:S05]  /*80d0*/  BSYNC B0 ;  /* 0x0000000000007941 */ /* 0x000fea0003800000 */
.L_x_124:
        /* <DEDUP_REMOVED lines=17> */
.L_x_123:
[----:B------:R-:W-:Y:S05]  /*81f0*/  BSYNC B1 ;  /* 0x0000000000017941 */ /* 0x000fea0003800000 */
.L_x_122:
        /* <DEDUP_REMOVED lines=21> */
.L_x_127:
        /* <DEDUP_REMOVED lines=18> */
[----:B------:R-:W-:Y:S01]  /*8470*/  ISETP.NE.AND P6, PT, R102, RZ, PT ;  /* 0x000000ff6600720c */ /* 0x000fe20003fc5270 */
[--C-:B------:R-:W-:Y:S01]  /*8480*/  HADD2.F32 R49, -RZ, R50.reuse.H0_H0 ;  /* 0x20000032ff317230 */ /* 0x100fe20000004100 */
[----:B----4-:R-:W-:Y:S01]  /*8490*/  F2FP.F16.E5M2.UNPACK_B R58, R76 ;  /* 0x0000004cff3a723e */ /* 0x010fe200020004ff */
[----:B------:R-:W-:Y:S01]  /*84a0*/  HADD2.F32 R50, -RZ, R50.H1_H1 ;  /* 0x30000032ff327230 */ /* 0x000fe20000004100 */
[----:B------:R-:W-:Y:S01]  /*84b0*/  F2FP.F16.E5M2.UNPACK_B R62, R77 ;  /* 0x0000004dff3e723e */ /* 0x000fe200020004ff */
[--C-:B------:R-:W-:Y:S01]  /*84c0*/  HADD2.F32 R53, -RZ, R54.reuse.H0_H0 ;  /* 0x20000036ff357230 */ /* 0x100fe20000004100 */
[----:B------:R-:W-:Y:S01]  /*84d0*/  F2FP.F16.E5M2.UNPACK_B R66, R78 ;  /* 0x0000004eff42723e */ /* 0x000fe200020004ff */
[----:B------:R-:W-:Y:S01]  /*84e0*/  HADD2.F32 R54, -RZ, R54.H1_H1 ;  /* 0x30000036ff367230 */ /* 0x000fe20000004100 */
[----:B------:R-:W-:Y:S01]  /*84f0*/  F2FP.F16.E5M2.UNPACK_B R70, R79 ;  /* 0x0000004fff46723e */ /* 0x000fe200020004ff */
[--C-:B------:R-:W-:Y:S01]  /*8500*/  HADD2.F32 R57, -RZ, R58.reuse.H0_H0 ;  /* 0x2000003aff397230 */ /* 0x100fe20000004100 */
[----:B------:R-:W-:Y:S01]  /*8510*/  F2FP.F16.E5M2.UNPACK_B R56, R75.H1 ;  /* 0x0000004bff38723e */ /* 0x000fe200030004ff */
[----:B------:R-:W-:Y:S01]  /*8520*/  HADD2.F32 R58, -RZ, R58.H1_H1 ;  /* 0x3000003aff3a7230 */ /* 0x000fe20000004100 */
[----:B------:R-:W-:Y:S01]  /*8530*/  F2FP.F16.E5M2.UNPACK_B R60, R76.H1 ;  /* 0x0000004cff3c723e */ /* 0x000fe200030004ff */
[--C-:B------:R-:W-:Y:S01]  /*8540*/  HADD2.F32 R61, -RZ, R62.reuse.H0_H0 ;  /* 0x2000003eff3d7230 */ /* 0x100fe20000004100 */
[----:B------:R-:W-:Y:S01]  /*8550*/  F2FP.F16.E5M2.UNPACK_B R64, R77.H1 ;  /* 0x0000004dff40723e */ /* 0x000fe200030004ff */
[----:B------:R-:W-:Y:S01]  /*8560*/  HADD2.F32 R62, -RZ, R62.H1_H1 ;  /* 0x3000003eff3e7230 */ /* 0x000fe20000004100 */
[----:B------:R-:W-:Y:S01]  /*8570*/  F2FP.F16.E5M2.UNPACK_B R68, R78.H1 ;  /* 0x0000004eff44723e */ /* 0x000fe200030004ff */
        /* <DEDUP_REMOVED lines=112> */
[----:B------:R-:W-:Y:S02]  /*8c80*/  UIADD3 UR4, UPT, UPT, UR44, 0x4200, URZ ;  /* 0x000042002c047890 */ /* 0x000fe4000fffe0ff */
[----:B------:R-:W-:Y:S01]  /*8c90*/  UIADD3 UR9, UPT, UPT, UR49, 0x80, URZ ;  /* 0x0000008031097890 */ /* 0x000fe2000fffe0ff */
[----:B------:R-:W-:Y:S01]  /*8ca0*/  UMOV UR10, UR50 ;  /* 0x00000032000a7c82 */ /* 0x000fe20008000000 */
[----:B------:R-:W-:Y:S02]  /*8cb0*/  UMOV UR11, UR36 ;  /* 0x00000024000b7c82 */ /* 0x000fe40008000000 */
        /* <DEDUP_REMOVED lines=8> */
.L_x_129:
[----:B------:R-:W-:Y:S05]  /*8d40*/  BSYNC.RECONVERGENT B0 ;  /* 0x0000000000007941 */ /* 0x000fea0003800200 */
.L_x_128:
        /* <DEDUP_REMOVED lines=16> */
.L_x_133:
[----:B------:R-:W-:Y:S05]  /*8e50*/  BSYNC B0 ;  /* 0x0000000000007941 */ /* 0x000fea0003800000 */
.L_x_132:
        /* <DEDUP_REMOVED lines=17> */
.L_x_131:
[----:B------:R-:W-:Y:S05]  /*8f70*/  BSYNC B1 ;  /* 0x0000000000017941 */ /* 0x000fea0003800000 */
.L_x_130:
        /* <DEDUP_REMOVED lines=21> */
.L_x_135:
[----:B------:R-:W-:Y:S01]  /*90d0*/  ISETP.NE.AND P0, PT, R97, RZ, PT ;  /* 0x000000ff6100720c */ /* 0x000fe20003f05270 */
[----:B------:R-:W-:Y:S05]  /*90e0*/  WARPSYNC.ALL ;  /* 0x0000000000007948 */ /* 0x000fea0003800000 */
[----:B------:R-:W-:Y:S01]  /*90f0*/  R2UR UR4, R39 ;  /* 0x00000000270472ca */ /* 0x000fe200000e0000 */
[----:B------:R-:W2:Y:S01]  /*9100*/  S2UR UR6, SR_CgaCtaId ;  /* 0x00000000000679c3 */ /* 0x000ea20000008800 */
[-C--:B------:R-:W-:Y:S01]  /*9110*/  F2FP.F16.E5M2.UNPACK_B R42, R72.reuse ;  /* 0x00000048ff2a723e */ /* 0x080fe200020004ff */
[----:B------:R-:W-:Y:S01]  /*9120*/  BSSY.RECONVERGENT B0, `(.L_x_136) ;  /* 0x000009b000007945 */ /* 0x000fe20003800200 */
[----:B------:R-:W-:Y:S02]  /*9130*/  F2FP.F16.E5M2.UNPACK_B R72, R72.H1 ;  /* 0x00000048ff48723e */ /* 0x000fe400030004ff */
[-C--:B------:R-:W-:Y:S01]  /*9140*/  F2FP.F16.E5M2.UNPACK_B R46, R73.reuse ;  /* 0x00000049ff2e723e */ /* 0x080fe200020004ff */
[--C-:B------:R-:W-:Y:S01]  /*9150*/  HADD2.F32 R40, -RZ, R42.reuse.H0_H0 ;  /* 0x2000002aff287230 */ /* 0x100fe20000004100 */
[----:B------:R-:W-:Y:S01]  /*9160*/  F2FP.F16.E5M2.UNPACK_B R73, R73.H1 ;  /* 0x00000049ff49723e */ /* 0x000fe200030004ff */
[----:B------:R-:W-:Y:S01]  /*9170*/  HADD2.F32 R42, -RZ, R42.H1_H1 ;  /* 0x3000002aff2a7230 */ /* 0x000fe20000004100 */
[-C--:B------:R-:W-:Y:S01]  /*9180*/  F2FP.F16.E5M2.UNPACK_B R50, R74.reuse ;  /* 0x0000004aff32723e */ /* 0x080fe200020004ff */
[----:B------:R-:W-:Y:S01]  /*9190*/  HADD2.F32 R43, -RZ, R72.H0_H0 ;  /* 0x20000048ff2b7230 */ /* 0x000fe20000004100 */
[----:B------:R-:W-:Y:S01]  /*91a0*/  F2FP.F16.E5M2.UNPACK_B R74, R74.H1 ;  /* 0x0000004aff4a723e */ /* 0x000fe200030004ff */
[----:B------:R-:W-:Y:S01]  /*91b0*/  LDTM.16dp32bit_t0_t15.x32 R4, tmem[UR4+0xc0] ;  /* 0x0000c004000479ee */ /* 0x000fe20008a80000 */
[----:B------:R-:W3:Y:S01]  /*91c0*/  LDTM.16dp32bit_t16_t31.x32 R4, tmem[UR4+0xe0] ;  /* 0x0000e004000479ee */ /* 0x000ee20008aa0000 */
[----:B------:R-:W-:Y:S01]  /*91d0*/  NOP ;  /* 0x0000000000007918 */ /* 0x000fe20000000000 */
[--C-:B------:R-:W-:Y:S01]  /*91e0*/  HADD2.F32 R45, -RZ, R46.reuse.H0_H0 ;  /* 0x2000002eff2d7230 */ /* 0x100fe20000004100 */
[----:B------:R-:W-:Y:S01]  /*91f0*/  R2UR UR5, R71 ;  /* 0x00000000470572ca */ /* 0x000fe200000e0000 */
[----:B------:R-:W-:Y:S01]  /*9200*/  HADD2.F32 R46, -RZ, R46.H1_H1 ;  /* 0x3000002eff2e7230 */ /* 0x000fe20000004100 */
[----:B------:R-:W-:Y:S01]  /*9210*/  F2FP.F16.E5M2.UNPACK_B R54, R75 ;  /* 0x0000004bff36723e */ /* 0x000fe200020004ff */
        /* <DEDUP_REMOVED lines=10> */
[----:B------:R-:W-:Y:S01]  /*92c0*/  UIADD3 UR4, UPT, UPT, UR5, 0x130, URZ ;  /* 0x0000013005047890 */ /* 0x000fe2000fffe0ff */
[----:B------:R-:W-:Y:S01]  /*92d0*/  HADD2.F32 R59, -RZ, R58.H1_H1 ;  /* 0x3000003aff3b7230 */ /* 0x000fe20000004100 */
[----:B------:R-:W-:Y:S01]  /*92e0*/  F2FP.F16.E5M2.UNPACK_B R76, R76.H1 ;  /* 0x0000004cff4c723e */ /* 0x000fe200030004ff */
[--C-:B------:R-:W-:Y:S01]  /*92f0*/  HADD2.F32 R60, -RZ, R62.reuse.H0_H0 ;  /* 0x2000003eff3c7230 */ /* 0x100fe20000004100 */
[----:B------:R-:W-:Y:S01]  /*9300*/  F2FP.F16.E5M2.UNPACK_B R77, R77.H1 ;  /* 0x0000004dff4d723e */ /* 0x000fe200030004ff */
[----:B------:R-:W-:Y:S01]  /*9310*/  HADD2.F32 R63, -RZ, R62.H1_H1 ;  /* 0x3000003eff3f7230 */ /* 0x000fe20000004100 */
[----:B------:R-:W-:Y:S01]  /*9320*/  F2FP.F16.E5M2.UNPACK_B R78, R78.H1 ;  /* 0x0000004eff4e723e */ /* 0x000fe200030004ff */
[--C-:B------:R-:W-:Y:S01]  /*9330*/  HADD2.F32 R64, -RZ, R66.reuse.H0_H0 ;  /* 0x20000042ff407230 */ /* 0x100fe20000004100 */
[----:B--2---:R-:W-:Y:S01]  /*9340*/  UPRMT UR4, UR6, 0x654, UR4 ;  /* 0x0000065406047896 */ /* 0x004fe20008000004 */
        /* <DEDUP_REMOVED lines=8> */
[----:B------:R-:W-:Y:S01]  /*93d0*/  SYNCS.ARRIVE.TRANS64.RED.A1T0 RZ, [UR4], RZ ;  /* 0x000000ffffff79a7 */ /* 0x000fe20008100404 */
[C---:B------:R-:W-:Y:S01]  /*93e0*/  FMUL R16, R38.reuse, R16 ;  /* 0x0000001026107220 */ /* 0x040fe20000400000 */
[C---:B------:R-:W-:Y:S01]  /*93f0*/  FMUL R17, R38.reuse, R17 ;  /* 0x0000001126117220 */ /* 0x040fe20000400000 */
[C---:B------:R-:W-:Y:S01]  /*9400*/  FMUL R0, R38.reuse, R20 ;  /* 0x0000001426007220 */ /* 0x040fe20000400000 */
[C---:B------:R-:W-:Y:S01]  /*9410*/  FMUL R2, R38.reuse, R21 ;  /* 0x0000001526027220 */ /* 0x040fe20000400000 */
[C---:B------:R-:W-:Y:S01]  /*9420*/  FMUL R20, R38.reuse, R25 ;  /* 0x0000001926147220 */ /* 0x040fe20000400000 */
[----:B------:R-:W-:Y:S02]  /*9430*/  HADD2.F32 R67, -RZ, R66.H1_H1 ;  /* 0x30000042ff437230 */ /* 0x000fe40000004100 */
[C---:B------:R-:W-:Y:S01]  /*9440*/  FMUL R6, R38.reuse, R6 ;  /* 0x0000000626067220 */ /* 0x040fe20000400000 */
[----:B------:R-:W-:Y:S02]  /*9450*/  HADD2.F32 R44, -RZ, R72.H1_H1 ;  /* 0x30000048ff2c7230 */ /* 0x000fe40000004100 */
[C---:B------:R-:W-:Y:S01]  /*9460*/  FMUL R7, R38.reuse, R7 ;  /* 0x0000000726077220 */ /* 0x040fe20000400000 */
[--C-:B------:R-:W-:Y:S02]  /*9470*/  HADD2.F32 R47, -RZ, R73.reuse.H0_H0 ;  /* 0x20000049ff2f7230 */ /* 0x100fe40000004100 */
[C---:B------:R-:W-:Y:S01]  /*9480*/  FFMA R6, R41.reuse, R43, R6 ;  /* 0x0000002b29067223 */ /* 0x040fe20000000006 */
[--C-:B------:R-:W-:Y:S02]  /*9490*/  HADD2.F32 R40, -RZ, R68.reuse.H0_H0 ;  /* 0x20000044ff287230 */ /* 0x100fe40000004100 */
[C---:B------:R-:W-:Y:S01]  /*94a0*/  FFMA R7, R41.reuse, R44, R7 ;  /* 0x0000002c29077223 */ /* 0x040fe20000000007 */
[C---:B------:R-:W-:Y:S01]  /*94b0*/  FFMA R8, R41.reuse, R45, R8 ;  /* 0x0000002d29087223 */ /* 0x040fe20000000008 */
[----:B------:R-:W-:Y:S01]  /*94c0*/  FFMA R9, R41, R46, R9 ;  /* 0x0000002e29097223 */ /* 0x000fe20000000009 */
[----:B------:R-:W-:Y:S02]  /*94d0*/  HADD2.F32 R43, -RZ, R68.H1_H1 ;  /* 0x30000044ff2b7230 */ /* 0x000fe40000004100 */
[C---:B------:R-:W-:Y:S01]  /*94e0*/  FMUL R10, R38.reuse, R10 ;  /* 0x0000000a260a7220 */ /* 0x040fe20000400000 */
[----:B------:R-:W-:Y:S01]  /*94f0*/  HADD2.F32 R48, -RZ, R73.H1_H1 ;  /* 0x30000049ff307230 */ /* 0x000fe20000004100 */
[----:B------:R-:W-:Y:S01]  /*9500*/  F2FP.SATFINITE.E5M2.F32.PACK_AB_MERGE_C R100, R7, R6, RZ ;  /* 0x000000060764723e */ /* 0x000fe200048060ff */
[C---:B------:R-:W-:Y:S01]  /*9510*/  FMUL R7, R38.reuse, R24 ;  /* 0x0000001826077220 */ /* 0x040fe20000400000 */
[----:B------:R-:W-:Y:S01]  /*9520*/  FFMA R10, R41, R47, R10 ;  /* 0x0000002f290a7223 */ /* 0x000fe2000000000a */
[C---:B------:R-:W-:Y:S01]  /*9530*/  FMUL R24, R38.reuse, R29 ;  /* 0x0000001d26187220 */ /* 0x040fe20000400000 */
[----:B------:R-:W-:Y:S01]  /*9540*/  F2FP.SATFINITE.E5M2.F32.PACK_AB_MERGE_C R100, R5, R4, R100 ;  /* 0x000000040564723e */ /* 0x000fe20004806064 */
[C---:B------:R-:W-:Y:S01]  /*9550*/  FMUL R11, R38.reuse, R11 ;  /* 0x0000000b260b7220 */ /* 0x040fe20000400000 */
[--C-:B------:R-:W-:Y:S02]  /*9560*/  HADD2.F32 R51, -RZ, R74.reuse.H0_H0 ;  /* 0x2000004aff337230 */ /* 0x100fe40000004100 */
[C---:B------:R-:W-:Y:S01]  /*9570*/  FMUL R14, R38.reuse, R14 ;  /* 0x0000000e260e7220 */ /* 0x040fe20000400000 */
[----:B------:R-:W-:Y:S02]  /*9580*/  HADD2.F32 R52, -RZ, R74.H1_H1 ;  /* 0x3000004aff347230 */ /* 0x000fe40000004100 */
[C---:B------:R-:W-:Y:S01]  /*9590*/  FFMA R11, R41.reuse, R48, R11 ;  /* 0x00000030290b7223 */ /* 0x040fe2000000000b */
[C---:B------:R-:W-:Y:S01]  /*95a0*/  FFMA R12, R41.reuse, R49, R12 ;  /* 0x00000031290c7223 */ /* 0x040fe2000000000c */
[C---:B------:R-:W-:Y:S01]  /*95b0*/  FFMA R13, R41.reuse, R50, R13 ;  /* 0x00000032290d7223 */ /* 0x040fe2000000000d */
[----:B------:R-:W-:Y:S01]  /*95c0*/  FFMA R14, R41, R51, R14 ;  /* 0x00000033290e7223 */ /* 0x000fe2000000000e */
[C---:B------:R-:W-:Y:S01]  /*95d0*/  FMUL R15, R38.reuse, R15 ;  /* 0x0000000f260f7220 */ /* 0x040fe20000400000 */
[--C-:B------:R-:W-:Y:S01]  /*95e0*/  HADD2.F32 R55, -RZ, R75.reuse.H0_H0 ;  /* 0x2000004bff377230 */ /* 0x100fe20000004100 */
[----:B------:R-:W-:Y:S01]  /*95f0*/  F2FP.SATFINITE.E5M2.F32.PACK_AB_MERGE_C R101, R11, R10, RZ ;  /* 0x0000000a0b65723e */ /* 0x000fe200048060ff */
[----:B------:R-:W-:Y:S02]  /*9600*/  HADD2.F32 R56, -RZ, R75.H1_H1 ;  /* 0x3000004bff387230 */ /* 0x000fe40000004100 */
[C---:B------:R-:W-:Y:S01]  /*9610*/  FFMA R15, R41.reuse, R52, R15 ;  /* 0x00000034290f7223 */ /* 0x040fe2000000000f */
[----:B------:R-:W-:Y:S01]  /*9620*/  FFMA R16, R41, R53, R16 ;  /* 0x0000003529107223 */ /* 0x000fe20000000010 */
[----:B------:R-:W-:Y:S01]  /*9630*/  F2FP.SATFINITE.E5M2.F32.PACK_AB_MERGE_C R101, R9, R8, R101 ;  /* 0x000000080965723e */ /* 0x000fe20004806065 */
[----:B------:R-:W-:Y:S01]  /*9640*/  FFMA R17, R41, R54, R17 ;  /* 0x0000003629117223 */ /* 0x000fe20000000011 */
[C---:B------:R-:W-:Y:S01]  /*9650*/  FMUL R18, R38.reuse, R18 ;  /* 0x0000001226127220 */ /* 0x040fe20000400000 */
[----:B------:R-:W-:Y:S01]  /*9660*/  F2FP.SATFINITE.E5M2.F32.PACK_AB_MERGE_C R102, R15, R14, RZ ;  /* 0x0000000e0f66723e */ /* 0x000fe200048060ff */
[C---:B------:R-:W-:Y:S01]  /*9670*/  FMUL R19, R38.reuse, R19 ;  /* 0x0000001326137220 */ /* 0x040fe20000400000 */
[--C-:B------:R-:W-:Y:S02]  /*9680*/  HADD2.F32 R58, -RZ, R76.reuse.H0_H0 ;  /* 0x2000004cff3a7230 */ /* 0x100fe40000004100 */
[----:B------:R-:W-:Y:S01]  /*9690*/  FFMA R18, R41, R55, R18 ;  /* 0x0000003729127223 */ /* 0x000fe20000000012 */
[----:B------:R-:W-:Y:S01]  /*96a0*/  F2FP.SATFINITE.E5M2.F32.PACK_AB_MERGE_C R102, R13, R12, R102 ;  /* 0x0000000c0d66723e */ /* 0x000fe20004806066 */
[C---:B------:R-:W-:Y:S01]  /*96b0*/  FFMA R19, R41.reuse, R56, R19 ;  /* 0x0000003829137223 */ /* 0x040fe20000000013 */
[----:B------:R-:W-:Y:S02]  /*96c0*/  HADD2.F32 R61, -RZ, R76.H1_H1 ;  /* 0x3000004cff3d7230 */ /* 0x000fe40000004100 */
[C---:B------:R-:W-:Y:S01]  /*96d0*/  FMUL R3, R38.reuse, R22 ;  /* 0x0000001626037220 */ /* 0x040fe20000400000 */
        /* <DEDUP_REMOVED lines=10> */
[C---:B------:R-:W-:Y:S01]  /*9780*/  FMUL R23, R38.reuse, R28 ;  /* 0x0000001c26177220 */ /* 0x040fe20000400000 */
[----:B------:R-:W-:Y:S01]  /*9790*/  F2FP.F16.E5M2.UNPACK_B R79, R79.H1 ;  /* 0x0000004fff4f723e */ /* 0x000fe200030004ff */
        /* <DEDUP_REMOVED lines=9> */
[C---:B------:R-:W-:Y:S01]  /*9830*/  FFMA R24, R41.reuse, R67, R24 ;  /* 0x0000004329187223 */ /* 0x040fe20000000018 */
[C---:B------:R-:W-:Y:S01]  /*9840*/  FMUL R28, R38.reuse, R33 ;  /* 0x00000021261c7220 */ /* 0x040fe20000400000 */
[--C-:B------:R-:W-:Y:S02]  /*9850*/  HADD2.F32 R42, -RZ, R79.reuse.H0_H0 ;  /* 0x2000004fff2a7230 */ /* 0x100fe40000004100 */
[C---:B------:R-:W-:Y:S01]  /*9860*/  FFMA R25, R41.reuse, R66, R25 ;  /* 0x0000004229197223 */ /* 0x040fe20000000019 */
[----:B------:R-:W-:Y:S02]  /*9870*/  HADD2.F32 R71, -RZ, R79.H1_H1 ;  /* 0x3000004fff477230 */ /* 0x000fe40000004100 */
[C---:B------:R-:W-:Y:S01]  /*9880*/  FMUL R29, R38.reuse, R34 ;  /* 0x00000022261d7220 */ /* 0x040fe20000400000 */
        /* <DEDUP_REMOVED lines=9> */
[----:B-1----:R-:W-:Y:S01]  /*9920*/  F2FP.SATFINITE.E5M2.F32.PACK_AB_MERGE_C R105, R22, R21, RZ ;  /* 0x000000151669723e */ /* 0x002fe200048060ff */
[----:B------:R1:W-:Y:S01]  /*9930*/  STS.128 [R84+UR44+0x5200], R100 ;  /* 0x0052006454007988 */ /* 0x0003e20008000c2c */
[----:B------:R-:W-:Y:S02]  /*9940*/  F2FP.SATFINITE.E5M2.F32.PACK_AB_MERGE_C R64, R26, R25, RZ ;  /* 0x000000191a40723e */ /* 0x000fe400048060ff */
[----:B------:R-:W-:Y:S02]  /*9950*/  F2FP.SATFINITE.E5M2.F32.PACK_AB_MERGE_C R67, R30, R29, RZ ;  /* 0x0000001d1e43723e */ /* 0x000fe400048060ff */
[----:B------:R-:W-:Y:S02]  /*9960*/  F2FP.SATFINITE.E5M2.F32.PACK_AB_MERGE_C R104, R2, R0, R3 ;  /* 0x000000000268723e */ /* 0x000fe40004806003 */
[----:B------:R-:W-:Y:S02]  /*9970*/  F2FP.SATFINITE.E5M2.F32.PACK_AB_MERGE_C R105, R20, R7, R105 ;  /* 0x000000071469723e */ /* 0x000fe40004806069 */
[----:B------:R-:W-:Y:S02]  /*9980*/  F2FP.SATFINITE.E5M2.F32.PACK_AB_MERGE_C R106, R24, R23, R64 ;  /* 0x00000017186a723e */ /* 0x000fe40004806040 */
[----:B------:R-:W-:Y:S02]  /*9990*/  F2FP.SATFINITE.E5M2.F32.PACK_AB_MERGE_C R107, R28, R27, R67 ;  /* 0x0000001b1c6b723e */ /* 0x000fe40004806043 */
[----:B------:R-:W-:Y:S03]  /*99a0*/  IADD3 R36, PT, PT, R36, 0x1, RZ ;  /* 0x0000000124247810 */ /* 0x000fe60007ffe0ff */
        /* <DEDUP_REMOVED lines=18> */
.L_x_137:
[----:B------:R-:W-:Y:S05]  /*9ad0*/  BSYNC.RECONVERGENT B0 ;  /* 0x0000000000007941 */ /* 0x000fea0003800200 */
.L_x_136:
[----:B------:R-:W-:Y:S01]  /*9ae0*/  R2UR UR4, R87 ;  /* 0x00000000570472ca */ /* 0x000fe200000e0000 */
[----:B------:R-:W-:Y:S01]  /*9af0*/  BAR.SYNC.DEFER_BLOCKING 0x1, 0x80 ;  /* 0x0042000000007b1d */ /* 0x000fe20000010000 */
[C---:B------:R-:W-:Y:S01]  /*9b00*/  ISETP.NE.AND P0, PT, R89.reuse, 0x2, PT ;  /* 0x000000025900780c */ /* 0x040fe20003f05270 */
[----:B------:R-:W-:Y:S01]  /*9b10*/  UISETP.NE.AND UP0, UPT, UR45, URZ, UPT ;  /* 0x000000ff2d00728c */ /* 0x000fe2000bf05270 */
[----:B------:R-:W-:Y:S01]  /*9b20*/  ISETP.NE.AND P1, PT, R36, 0x4, PT ;  /* 0x000000042400780c */ /* 0x000fe20003f25270 */
[----:B------:R-:W-:Y:S01]  /*9b30*/  UIADD3 UR16, UPT, UPT, UR38, UR59, URZ ;  /* 0x0000003b26107290 */ /* 0x000fe2000fffe0ff */
[----:B------:R-:W-:Y:S02]  /*9b40*/  SEL R5, RZ, 0x1, P0 ;  /* 0x00000001ff057807 */ /* 0x000fe40000000000 */
[----:B------:R-:W-:Y:S02]  /*9b50*/  SEL R3, RZ, 0x1, P1 ;  /* 0x00000001ff037807 */ /* 0x000fe40000800000 */
[----:B------:R-:W-:Y:S02]  /*9b60*/  LOP3.LUT R92, R92, R5, RZ, 0x3c, !PT ;  /* 0x000000055c5c7212 */ /* 0x000fe400078e3cff */
[----:B------:R-:W-:Y:S01]  /*9b70*/  LOP3.LUT R94, R94, R3, RZ, 0x3c, !PT ;  /* 0x000000035e5e7212 */ /* 0x000fe200078e3cff */
[----:B------:R-:W-:Y:S01]  /*9b80*/  UIADD3 UR20, UPT, UPT, UR37, UR4, URZ ;  /* 0x0000000425147290 */ /* 0x000fe2000fffe0ff */
[----:B------:R-:W-:Y:S02]  /*9b90*/  SEL R89, R89, RZ, P0 ;  /* 0x000000ff59597207 */ /* 0x000fe40000000000 */
[----:B------:R-:W-:Y:S01]  /*9ba0*/  SEL R36, R36, RZ, P1 ;  /* 0x000000ff24247207 */ /* 0x000fe20000800000 */
[----:B------:R-:W-:Y:S01]  /*9bb0*/  UMOV UR36, UR58 ;  /* 0x0000003a00247c82 */ /* 0x000fe20008000000 */
[----:B------:R-:W-:Y:S07]  /*9bc0*/  BRA.U UP0, `(.L_x_138) ;  /* 0xffffffb900e07547 */ /* 0x000fee000b83ffff */
[----:B------:R-:W-:Y:S05]  /*9bd0*/  EXIT ;  /* 0x000000000000794d */ /* 0x000fea0003800000 */
.L_x_25:
[----:B-1----:R1:W2:Y:S02]  /*9be0*/  SYNCS.PHASECHK.TRANS64.TRYWAIT P0, [R0+URZ+0x160], R3 ;  /* 0x00016003000075a7 */ /* 0x0022a400080011ff */
[----:B--2---:R-:W-:Y:S05]  /*9bf0*/  @!P0 NANOSLEEP.SYNCS 0x989680 ;  /* 0x009896800000895d */ /* 0x004fea0003900000 */
[----:B------:R-:W2:Y:S02]  /*9c00*/  @!P0 SYNCS.PHASECHK.TRANS64 P0, [R0+URZ+0x160], R3 ;  /* 0x00016003000085a7 */ /* 0x000ea400080010ff */
[----:B--2---:R-:W-:Y:S05]  /*9c10*/  @!P0 BRA `(.L_x_25) ;  /* 0xfffffffc00f08947 */ /* 0x004fea000383ffff */
[----:B------:R-:W-:Y:S05]  /*9c20*/  BRA `(.L_x_139) ;  /* 0xffffff7c00b87947 */ /* 0x000fea000383ffff */
.L_x_28:
[----:B-1----:R-:W-:-:S07]  /*9c30*/  MOV R0, UR33 ;  /* 0x0000002100007c02 */ /* 0x002fce0008000f00 */
.L_x_140:
[----:B-1----:R1:W2:Y:S02]  /*9c40*/  SYNCS.PHASECHK.TRANS64.TRYWAIT P0, [R0+URZ+0x50], R3 ;  /* 0x00005003000075a7 */ /* 0x0022a400080011ff */
[----:B--2---:R-:W-:Y:S05]  /*9c50*/  @!P0 NANOSLEEP.SYNCS 0x989680 ;  /* 0x009896800000895d */ /* 0x004fea0003900000 */
[----:B------:R-:W2:Y:S02]  /*9c60*/  @!P0 SYNCS.PHASECHK.TRANS64 P0, [R0+URZ+0x50], R3 ;  /* 0x00005003000085a7 */ /* 0x000ea400080010ff */
[----:B--2---:R-:W-:Y:S05]  /*9c70*/  @!P0 BRA `(.L_x_140) ;  /* 0xfffffffc00f08947 */ /* 0x004fea000383ffff */
[----:B------:R-:W-:Y:S05]  /*9c80*/  BRA `(.L_x_27) ;  /* 0xffffff7c00fc7947 */ /* 0x000fea000383ffff */
.L_x_35:
[----:B-1----:R-:W-:-:S07]  /*9c90*/  MOV R0, UR17 ;  /* 0x0000001100007c02 */ /* 0x002fce0008000f00 */
.L_x_141:
[----:B-1----:R1:W2:Y:S02]  /*9ca0*/  SYNCS.PHASECHK.TRANS64.TRYWAIT P0, [R0+URZ+0x50], R3 ;  /* 0x00005003000075a7 */ /* 0x0022a400080011ff */
[----:B--2---:R-:W-:Y:S05]  /*9cb0*/  @!P0 NANOSLEEP.SYNCS 0x989680 ;  /* 0x009896800000895d */ /* 0x004fea0003900000 */
[----:B------:R-:W2:Y:S02]  /*9cc0*/  @!P0 SYNCS.PHASECHK.TRANS64 P0, [R0+URZ+0x50], R3 ;  /* 0x00005003000085a7 */ /* 0x000ea400080010ff */
[----:B--2---:R-:W-:Y:S05]  /*9cd0*/  @!P0 BRA `(.L_x_141) ;  /* 0xfffffffc00f08947 */ /* 0x004fea000383ffff */
[----:B------:R-:W-:Y:S05]  /*9ce0*/  BRA `(.L_x_34) ;  /* 0xffffff8000bc7947 */ /* 0x000fea000383ffff */
.L_x_40:
[----:B-1----:R1:W2:Y:S02]  /*9cf0*/  SYNCS.PHASECHK.TRANS64.TRYWAIT P0, [R3+URZ+0xf0], R0 ;  /* 0x0000f000030075a7 */ /* 0x0022a400080011ff */
[----:B--2---:R-:W-:Y:S05]  /*9d00*/  @!P0 NANOSLEEP.SYNCS 0x989680 ;  /* 0x009896800000895d */ /* 0x004fea0003900000 */
[----:B------:R-:W2:Y:S02]  /*9d10*/  @!P0 SYNCS.PHASECHK.TRANS64 P0, [R3+URZ+0xf0], R0 ;  /* 0x0000f000030085a7 */ /* 0x000ea400080010ff */
[----:B--2---:R-:W-:Y:S05]  /*9d20*/  @!P0 BRA `(.L_x_40) ;  /* 0xfffffffc00f08947 */ /* 0x004fea000383ffff */
[----:B------:R-:W-:Y:S05]  /*9d30*/  BRA `(.L_x_142) ;  /* 0xffffff84005c7947 */ /* 0x000fea000383ffff */
.L_x_44:
[----:B-1----:R-:W-:-:S07]  /*9d40*/  MOV R0, UR4 ;  /* 0x0000000400007c02 */ /* 0x002fce0008000f00 */
.L_x_143:
[----:B-1----:R1:W2:Y:S02]  /*9d50*/  SYNCS.PHASECHK.TRANS64.TRYWAIT P0, [R0+URZ], R3 ;  /* 0x00000003000075a7 */ /* 0x0022a400080011ff */
[----:B--2---:R-:W-:Y:S05]  /*9d60*/  @!P0 NANOSLEEP.SYNCS 0x989680 ;  /* 0x009896800000895d */ /* 0x004fea0003900000 */
[----:B------:R-:W2:Y:S02]  /*9d70*/  @!P0 SYNCS.PHASECHK.TRANS64 P0, [R0+URZ], R3 ;  /* 0x00000003000085a7 */ /* 0x000ea400080010ff */
[----:B--2---:R-:W-:Y:S05]  /*9d80*/  @!P0 BRA `(.L_x_143) ;  /* 0xfffffffc00f08947 */ /* 0x004fea000383ffff */
[----:B------:R-:W-:Y:S05]  /*9d90*/  BRA `(.L_x_144) ;  /* 0xffffff8c00047947 */ /* 0x000fea000383ffff */
.L_x_45:
[----:B------:R-:W-:-:S07]  /*9da0*/  MOV R0, UR5 ;  /* 0x0000000500007c02 */ /* 0x000fce0008000f00 */
.L_x_145:
[----:B-1----:R1:W2:Y:S02]  /*9db0*/  SYNCS.PHASECHK.TRANS64.TRYWAIT P0, [R0+URZ], R3 ;  /* 0x00000003000075a7 */ /* 0x0022a400080011ff */
[----:B--2---:R-:W-:Y:S05]  /*9dc0*/  @!P0 NANOSLEEP.SYNCS 0x989680 ;  /* 0x009896800000895d */ /* 0x004fea0003900000 */
[----:B------:R-:W2:Y:S02]  /*9dd0*/  @!P0 SYNCS.PHASECHK.TRANS64 P0, [R0+URZ], R3 ;  /* 0x00000003000085a7 */ /* 0x000ea400080010ff */
[----:B--2---:R-:W-:Y:S05]  /*9de0*/  @!P0 BRA `(.L_x_145) ;  /* 0xfffffffc00f08947 */ /* 0x004fea000383ffff */
[----:B------:R-:W-:Y:S05]  /*9df0*/  BRA `(.L_x_146) ;  /* 0xffffff8c00107947 */ /* 0x000fea000383ffff */
.L_x_46:
[----:B------:R-:W-:-:S07]  /*9e00*/  MOV R0, UR5 ;  /* 0x0000000500007c02 */ /* 0x000fce0008000f00 */
.L_x_147:
[----:B-1----:R1:W2:Y:S02]  /*9e10*/  SYNCS.PHASECHK.TRANS64.TRYWAIT P0, [R0+URZ], R3 ;  /* 0x00000003000075a7 */ /* 0x0022a400080011ff */
[----:B--2---:R-:W-:Y:S05]  /*9e20*/  @!P0 NANOSLEEP.SYNCS 0x989680 ;  /* 0x009896800000895d */ /* 0x004fea0003900000 */
[----:B------:R-:W2:Y:S02]  /*9e30*/  @!P0 SYNCS.PHASECHK.TRANS64 P0, [R0+URZ], R3 ;  /* 0x00000003000085a7 */ /* 0x000ea400080010ff */
[----:B--2---:R-:W-:Y:S05]  /*9e40*/  @!P0 BRA `(.L_x_147) ;  /* 0xfffffffc00f08947 */ /* 0x004fea000383ffff */
[----:B------:R-:W-:Y:S05]  /*9e50*/  BRA `(.L_x_148) ;  /* 0xffffff8c001c7947 */ /* 0x000fea000383ffff */
.L_x_47:
[----:B------:R-:W-:-:S07]  /*9e60*/  MOV R0, UR5 ;  /* 0x0000000500007c02 */ /* 0x000fce0008000f00 */
.L_x_149:
[----:B-1----:R1:W2:Y:S02]  /*9e70*/  SYNCS.PHASECHK.TRANS64.TRYWAIT P0, [R0+URZ], R3 ;  /* 0x00000003000075a7 */ /* 0x0022a400080011ff */
[----:B--2---:R-:W-:Y:S05]  /*9e80*/  @!P0 NANOSLEEP.SYNCS 0x989680 ;  /* 0x009896800000895d */ /* 0x004fea0003900000 */
[----:B------:R-:W2:Y:S02]  /*9e90*/  @!P0 SYNCS.PHASECHK.TRANS64 P0, [R0+URZ], R3 ;  /* 0x00000003000085a7 */ /* 0x000ea400080010ff */
[----:B--2---:R-:W-:Y:S05]  /*9ea0*/  @!P0 BRA `(.L_x_149) ;  /* 0xfffffffc00f08947 */ /* 0x004fea000383ffff */
[----:B------:R-:W-:Y:S05]  /*9eb0*/  BRA `(.L_x_150) ;  /* 0xffffff8c00287947 */ /* 0x000fea000383ffff */
.L_x_48:
[----:B------:R-:W-:-:S07]  /*9ec0*/  MOV R0, UR5 ;  /* 0x0000000500007c02 */ /* 0x000fce0008000f00 */
.L_x_151:
[----:B-1----:R1:W2:Y:S02]  /*9ed0*/  SYNCS.PHASECHK.TRANS64.TRYWAIT P0, [R0+URZ], R3 ;  /* 0x00000003000075a7 */ /* 0x0022a400080011ff */
[----:B--2---:R-:W-:Y:S05]  /*9ee0*/  @!P0 NANOSLEEP.SYNCS 0x989680 ;  /* 0x009896800000895d */ /* 0x004fea0003900000 */
[----:B------:R-:W2:Y:S02]  /*9ef0*/  @!P0 SYNCS.PHASECHK.TRANS64 P0, [R0+URZ], R3 ;  /* 0x00000003000085a7 */ /* 0x000ea400080010ff */
[----:B--2---:R-:W-:Y:S05]  /*9f00*/  @!P0 BRA `(.L_x_151) ;  /* 0xfffffffc00f08947 */ /* 0x004fea000383ffff */
[----:B------:R-:W-:Y:S05]  /*9f10*/  BRA `(.L_x_152) ;  /* 0xffffff8c00347947 */ /* 0x000fea000383ffff */
.L_x_49:
[----:B------:R-:W-:-:S07]  /*9f20*/  MOV R0, UR5 ;  /* 0x0000000500007c02 */ /* 0x000fce0008000f00 */
.L_x_153:
[----:B-1----:R1:W2:Y:S02]  /*9f30*/  SYNCS.PHASECHK.TRANS64.TRYWAIT P0, [R0+URZ], R3 ;  /* 0x00000003000075a7 */ /* 0x0022a400080011ff */
[----:B--2---:R-:W-:Y:S05]  /*9f40*/  @!P0 NANOSLEEP.SYNCS 0x989680 ;  /* 0x009896800000895d */ /* 0x004fea0003900000 */
[----:B------:R-:W2:Y:S02]  /*9f50*/  @!P0 SYNCS.PHASECHK.TRANS64 P0, [R0+URZ], R3 ;  /* 0x00000003000085a7 */ /* 0x000ea400080010ff */
[----:B--2---:R-:W-:Y:S05]  /*9f60*/  @!P0 BRA `(.L_x_153) ;  /* 0xfffffffc00f08947 */ /* 0x004fea000383ffff */
[----:B------:R-:W-:Y:S05]  /*9f70*/  BRA `(.L_x_154) ;  /* 0xffffff8c00407947 */ /* 0x000fea000383ffff */
.L_x_50:
[----:B------:R-:W-:-:S07]  /*9f80*/  MOV R0, UR5 ;  /* 0x0000000500007c02 */ /* 0x000fce0008000f00 */
.L_x_155:
[----:B-1----:R1:W2:Y:S02]  /*9f90*/  SYNCS.PHASECHK.TRANS64.TRYWAIT P0, [R0+URZ], R3 ;  /* 0x00000003000075a7 */ /* 0x0022a400080011ff */
[----:B--2---:R-:W-:Y:S05]  /*9fa0*/  @!P0 NANOSLEEP.SYNCS 0x989680 ;  /* 0x009896800000895d */ /* 0x004fea0003900000 */
[----:B------:R-:W2:Y:S02]  /*9fb0*/  @!P0 SYNCS.PHASECHK.TRANS64 P0, [R0+URZ], R3 ;  /* 0x00000003000085a7 */ /* 0x000ea400080010ff */
[----:B--2---:R-:W-:Y:S05]  /*9fc0*/  @!P0 BRA `(.L_x_155) ;  /* 0xfffffffc00f08947 */ /* 0x004fea000383ffff */
[----:B------:R-:W-:Y:S05]  /*9fd0*/  BRA `(.L_x_156) ;  /* 0xffffff8c004c7947 */ /* 0x000fea000383ffff */
.L_x_51:
[----:B------:R-:W-:-:S07]  /*9fe0*/  MOV R0, UR5 ;  /* 0x0000000500007c02 */ /* 0x000fce0008000f00 */
.L_x_157:
[----:B-1----:R1:W2:Y:S02]  /*9ff0*/  SYNCS.PHASECHK.TRANS64.TRYWAIT P0, [R0+URZ], R3 ;  /* 0x00000003000075a7 */ /* 0x0022a400080011ff */
[----:B--2---:R-:W-:Y:S05]  /*a000*/  @!P0 NANOSLEEP.SYNCS 0x989680 ;  /* 0x009896800000895d */ /* 0x004fea0003900000 */
[----:B------:R-:W2:Y:S02]  /*a010*/  @!P0 SYNCS.PHASECHK.TRANS64 P0, [R0+URZ], R3 ;  /* 0x00000003000085a7 */ /* 0x000ea400080010ff */
[----:B--2---:R-:W-:Y:S05]  /*a020*/  @!P0 BRA `(.L_x_157) ;  /* 0xfffffffc00f08947 */ /* 0x004fea000383ffff */
[----:B------:R-:W-:Y:S05]  /*a030*/  BRA `(.L_x_158) ;  /* 0xffffff8c00587947 */ /* 0x000fea000383ffff */
.L_x_52:
[----:B------:R-:W-:-:S07]  /*a040*/  MOV R0, UR5 ;  /* 0x0000000500007c02 */ /* 0x000fce0008000f00 */
.L_x_159:
[----:B-1----:R1:W2:Y:S02]  /*a050*/  SYNCS.PHASECHK.TRANS64.TRYWAIT P0, [R0+URZ], R3 ;  /* 0x00000003000075a7 */ /* 0x0022a400080011ff */
[----:B--2---:R-:W-:Y:S05]  /*a060*/  @!P0 NANOSLEEP.SYNCS 0x989680 ;  /* 0x009896800000895d */ /* 0x004fea0003900000 */
[----:B------:R-:W2:Y:S02]  /*a070*/  @!P0 SYNCS.PHASECHK.TRANS64 P0, [R0+URZ], R3 ;  /* 0x00000003000085a7 */ /* 0x000ea400080010ff */
[----:B--2---:R-:W-:Y:S05]  /*a080*/  @!P0 BRA `(.L_x_159) ;  /* 0xfffffffc00f08947 */ /* 0x004fea000383ffff */
[----:B------:R-:W-:Y:S05]  /*a090*/  BRA `(.L_x_160) ;  /* 0xffffff8c00647947 */ /* 0x000fea000383ffff */
.L_x_55:
[----:B--2---:R2:W3:Y:S02]  /*a0a0*/  SYNCS.PHASECHK.TRANS64.TRYWAIT P0, [R2+URZ+0x150], R5 ;  /* 0x00015005020075a7 */ /* 0x0044e400080011ff */
[----:B---3--:R-:W-:Y:S05]  /*a0b0*/  @!P0 NANOSLEEP.SYNCS 0x989680 ;  /* 0x009896800000895d */ /* 0x008fea0003900000 */
[----:B------:R-:W3:Y:S02]  /*a0c0*/  @!P0 SYNCS.PHASECHK.TRANS64 P0, [R2+URZ+0x150], R5 ;  /* 0x00015005020085a7 */ /* 0x000ee400080010ff */
[----:B---3--:R-:W-:Y:S05]  /*a0d0*/  @!P0 BRA `(.L_x_55) ;  /* 0xfffffffc00f08947 */ /* 0x008fea000383ffff */
[----:B------:R-:W-:Y:S05]  /*a0e0*/  BRA `(.L_x_161) ;  /* 0xffffff8c00c87947 */ /* 0x000fea000383ffff */
.L_x_56:
[----:B------:R-:W-:-:S07]  /*a0f0*/  MOV R2, UR4 ;  /* 0x0000000400027c02 */ /* 0x000fce0008000f00 */
.L_x_162:
[----:B--2---:R2:W3:Y:S02]  /*a100*/  SYNCS.PHASECHK.TRANS64.TRYWAIT P0, [R2+URZ+0x100], R5 ;  /* 0x00010005020075a7 */ /* 0x0044e400080011ff */
[----:B---3--:R-:W-:Y:S05]  /*a110*/  @!P0 NANOSLEEP.SYNCS 0x989680 ;  /* 0x009896800000895d */ /* 0x008fea0003900000 */
[----:B------:R-:W3:Y:S02]  /*a120*/  @!P0 SYNCS.PHASECHK.TRANS64 P0, [R2+URZ+0x100], R5 ;  /* 0x00010005020085a7 */ /* 0x000ee400080010ff */
[----:B---3--:R-:W-:Y:S05]  /*a130*/  @!P0 BRA `(.L_x_162) ;  /* 0xfffffffc00f08947 */ /* 0x008fea000383ffff */
[----:B------:R-:W-:Y:S05]  /*a140*/  BRA `(.L_x_163) ;  /* 0xffffff8c00d87947 */ /* 0x000fea000383ffff */
.L_x_57:
[----:B--2---:R2:W3:Y:S02]  /*a150*/  SYNCS.PHASECHK.TRANS64.TRYWAIT P1, [R2+URZ+0xf0], R5 ;  /* 0x0000f005020075a7 */ /* 0x0044e400080211ff */
[----:B---3--:R-:W-:Y:S05]  /*a160*/  @!P1 NANOSLEEP.SYNCS 0x989680 ;  /* 0x009896800000995d */ /* 0x008fea0003900000 */
[----:B------:R-:W3:Y:S02]  /*a170*/  @!P1 SYNCS.PHASECHK.TRANS64 P1, [R2+URZ+0xf0], R5 ;  /* 0x0000f005020095a7 */ /* 0x000ee400080210ff */
[----:B---3--:R-:W-:Y:S05]  /*a180*/  @!P1 BRA `(.L_x_57) ;  /* 0xfffffffc00f09947 */ /* 0x008fea000383ffff */
[----:B------:R-:W-:Y:S05]  /*a190*/  BRA `(.L_x_164) ;  /* 0xffffff9000087947 */ /* 0x000fea000383ffff */
.L_x_60:
[----:B------:R-:W-:-:S07]  /*a1a0*/  MOV R0, UR4 ;  /* 0x0000000400007c02 */ /* 0x000fce0008000f00 */
.L_x_165:
[----:B--2---:R2:W3:Y:S02]  /*a1b0*/  SYNCS.PHASECHK.TRANS64.TRYWAIT P0, [R0+URZ+0x100], R3 ;  /* 0x00010003000075a7 */ /* 0x0044e400080011ff */
[----:B---3--:R-:W-:Y:S05]  /*a1c0*/  @!P0 NANOSLEEP.SYNCS 0x989680 ;  /* 0x009896800000895d */ /* 0x008fea0003900000 */
[----:B------:R-:W3:Y:S02]  /*a1d0*/  @!P0 SYNCS.PHASECHK.TRANS64 P0, [R0+URZ+0x100], R3 ;  /* 0x00010003000085a7 */ /* 0x000ee400080010ff */
[----:B---3--:R-:W-:Y:S05]  /*a1e0*/  @!P0 BRA `(.L_x_165) ;  /* 0xfffffffc00f08947 */ /* 0x008fea000383ffff */
[----:B------:R-:W-:Y:S05]  /*a1f0*/  BRA `(.L_x_59) ;  /* 0xffffff90005c7947 */ /* 0x000fea000383ffff */
.L_x_67:
[----:B-1----:R1:W2:Y:S02]  /*a200*/  SYNCS.PHASECHK.TRANS64.TRYWAIT P1, [R0+URZ+0xf0], R5 ;  /* 0x0000f005000075a7 */ /* 0x0022a400080211ff */
[----:B--2---:R-:W-:Y:S05]  /*a210*/  @!P1 NANOSLEEP.SYNCS 0x989680 ;  /* 0x009896800000995d */ /* 0x004fea0003900000 */
[----:B------:R-:W2:Y:S02]  /*a220*/  @!P1 SYNCS.PHASECHK.TRANS64 P1, [R0+URZ+0xf0], R5 ;  /* 0x0000f005000095a7 */ /* 0x000ea400080210ff */
[----:B--2---:R-:W-:Y:S05]  /*a230*/  @!P1 BRA `(.L_x_67) ;  /* 0xfffffffc00f09947 */ /* 0x004fea000383ffff */
[----:B------:R-:W-:Y:S05]  /*a240*/  BRA `(.L_x_166) ;  /* 0xffffff9400c47947 */ /* 0x000fea000383ffff */
.L_x_68:
[----:B------:R-:W-:-:S07]  /*a250*/  MOV R3, UR23 ;  /* 0x0000001700037c02 */ /* 0x000fce0008000f00 */
.L_x_167:
[----:B-1----:R1:W2:Y:S02]  /*a260*/  SYNCS.PHASECHK.TRANS64.TRYWAIT P0, [R3+URZ+0x130], R0 ;  /* 0x00013000030075a7 */ /* 0x0022a400080011ff */
[----:B--2---:R-:W-:Y:S05]  /*a270*/  @!P0 NANOSLEEP.SYNCS 0x989680 ;  /* 0x009896800000895d */ /* 0x004fea0003900000 */
[----:B------:R-:W2:Y:S02]  /*a280*/  @!P0 SYNCS.PHASECHK.TRANS64 P0, [R3+URZ+0x130], R0 ;  /* 0x00013000030085a7 */ /* 0x000ea400080010ff */
[----:B--2---:R-:W-:Y:S05]  /*a290*/  @!P0 BRA `(.L_x_167) ;  /* 0xfffffffc00f08947 */ /* 0x004fea000383ffff */
[----:B------:R-:W-:Y:S05]  /*a2a0*/  BRA `(.L_x_168) ;  /* 0xffffff9800147947 */ /* 0x000fea000383ffff */
.L_x_71:
[----:B------:R-:W-:Y:S07]  /*a2b0*/  MOV R0, UR5 ;  /* 0x0000000500007c02 */ /* 0x000fee0008000f00 */
.L_x_169:
[----:B-1----:R1:W2:Y:S02]  /*a2c0*/  SYNCS.PHASECHK.TRANS64.TRYWAIT P0, [R0+URZ], R3 ;  /* 0x00000003000075a7 */ /* 0x0022a400080011ff */
[----:B--2---:R-:W-:Y:S05]  /*a2d0*/  @!P0 NANOSLEEP.SYNCS 0x989680 ;  /* 0x009896800000895d */ /* 0x004fea0003900000 */
[----:B------:R-:W2:Y:S02]  /*a2e0*/  @!P0 SYNCS.PHASECHK.TRANS64 P0, [R0+URZ], R3 ;  /* 0x00000003000085a7 */ /* 0x000ea400080010ff */
[----:B--2---:R-:W-:Y:S05]  /*a2f0*/  @!P0 BRA `(.L_x_169) ;  /* 0xfffffffc00f08947 */ /* 0x004fea000383ffff */
[----:B------:R-:W-:Y:S05]  /*a300*/  BRA `(.L_x_70) ;  /* 0xffffff9800307947 */ /* 0x000fea000383ffff */
.L_x_74:
[----:B------:R-:W-:-:S07]  /*a310*/  MOV R0, UR4 ;  /* 0x0000000400007c02 */ /* 0x000fce0008000f00 */
.L_x_170:
[----:B--2---:R2:W4:Y:S02]  /*a320*/  SYNCS.PHASECHK.TRANS64.TRYWAIT P0, [R0+URZ], R3 ;  /* 0x00000003000075a7 */ /* 0x00452400080011ff */
[----:B----4-:R-:W-:Y:S05]  /*a330*/  @!P0 NANOSLEEP.SYNCS 0x989680 ;  /* 0x009896800000895d */ /* 0x010fea0003900000 */
[----:B------:R-:W4:Y:S02]  /*a340*/  @!P0 SYNCS.PHASECHK.TRANS64 P0, [R0+URZ], R3 ;  /* 0x00000003000085a7 */ /* 0x000f2400080010ff */
[----:B----4-:R-:W-:Y:S05]  /*a350*/  @!P0 BRA `(.L_x_170) ;  /* 0xfffffffc00f08947 */ /* 0x010fea000383ffff */
[----:B------:R-:W-:Y:S05]  /*a360*/  BRA `(.L_x_171) ;  /* 0xffffff9800e47947 */ /* 0x000fea000383ffff */
.L_x_75:
[----:B------:R-:W-:-:S07]  /*a370*/  MOV R0, UR5 ;  /* 0x0000000500007c02 */ /* 0x000fce0008000f00 */
.L_x_172:
[----:B-1----:R1:W2:Y:S02]  /*a380*/  SYNCS.PHASECHK.TRANS64.TRYWAIT P0, [R0+URZ], R3 ;  /* 0x00000003000075a7 */ /* 0x0022a400080011ff */
[----:B--2---:R-:W-:Y:S05]  /*a390*/  @!P0 NANOSLEEP.SYNCS 0x989680 ;  /* 0x009896800000895d */ /* 0x004fea0003900000 */
[----:B------:R-:W2:Y:S02]  /*a3a0*/  @!P0 SYNCS.PHASECHK.TRANS64 P0, [R0+URZ], R3 ;  /* 0x00000003000085a7 */ /* 0x000ea400080010ff */
[----:B--2---:R-:W-:Y:S05]  /*a3b0*/  @!P0 BRA `(.L_x_172) ;  /* 0xfffffffc00f08947 */ /* 0x004fea000383ffff */
[----:B------:R-:W-:Y:S05]  /*a3c0*/  BRA `(.L_x_173) ;  /* 0xffffff9800f07947 */ /* 0x000fea000383ffff */
.L_x_76:
[----:B------:R-:W-:-:S07]  /*a3d0*/  MOV R0, UR5 ;  /* 0x0000000500007c02 */ /* 0x000fce0008000f00 */
.L_x_174:
[----:B-1----:R1:W2:Y:S02]  /*a3e0*/  SYNCS.PHASECHK.TRANS64.TRYWAIT P0, [R0+URZ], R3 ;  /* 0x00000003000075a7 */ /* 0x0022a400080011ff */
[----:B--2---:R-:W-:Y:S05]  /*a3f0*/  @!P0 NANOSLEEP.SYNCS 0x989680 ;  /* 0x009896800000895d */ /* 0x004fea0003900000 */
[----:B------:R-:W2:Y:S02]  /*a400*/  @!P0 SYNCS.PHASECHK.TRANS64 P0, [R0+URZ], R3 ;  /* 0x00000003000085a7 */ /* 0x000ea400080010ff */
[----:B--2---:R-:W-:Y:S05]  /*a410*/  @!P0 BRA `(.L_x_174) ;  /* 0xfffffffc00f08947 */ /* 0x004fea000383ffff */
[----:B------:R-:W-:Y:S05]  /*a420*/  BRA `(.L_x_175) ;  /* 0xffffff9800fc7947 */ /* 0x000fea000383ffff */
.L_x_77:
[----:B------:R-:W-:-:S07]  /*a430*/  MOV R0, UR4 ;  /* 0x0000000400007c02 */ /* 0x000fce0008000f00 */
.L_x_176:
[----:B-1----:R1:W2:Y:S02]  /*a440*/  SYNCS.PHASECHK.TRANS64.TRYWAIT P0, [R0+URZ], R3 ;  /* 0x00000003000075a7 */ /* 0x0022a400080011ff */
[----:B--2---:R-:W-:Y:S05]  /*a450*/  @!P0 NANOSLEEP.SYNCS 0x989680 ;  /* 0x009896800000895d */ /* 0x004fea0003900000 */
[----:B------:R-:W2:Y:S02]  /*a460*/  @!P0 SYNCS.PHASECHK.TRANS64 P0, [R0+URZ], R3 ;  /* 0x00000003000085a7 */ /* 0x000ea400080010ff */
[----:B--2---:R-:W-:Y:S05]  /*a470*/  @!P0 BRA `(.L_x_176) ;  /* 0xfffffffc00f08947 */ /* 0x004fea000383ffff */
[----:B------:R-:W-:Y:S05]  /*a480*/  BRA `(.L_x_177) ;  /* 0xffffff9c00087947 */ /* 0x000fea000383ffff */
.L_x_82:
[----:B--2---:R2:W3:Y:S02]  /*a490*/  SYNCS.PHASECHK.TRANS64.TRYWAIT P0, [R12+URZ+0xf0], R9 ;  /* 0x0000f0090c0075a7 */ /* 0x0044e400080011ff */
[----:B---3--:R-:W-:Y:S05]  /*a4a0*/  @!P0 NANOSLEEP.SYNCS 0x989680 ;  /* 0x009896800000895d */ /* 0x008fea0003900000 */
[----:B------:R-:W3:Y:S02]  /*a4b0*/  @!P0 SYNCS.PHASECHK.TRANS64 P0, [R12+URZ+0xf0], R9 ;  /* 0x0000f0090c0085a7 */ /* 0x000ee400080010ff */
[----:B---3--:R-:W-:Y:S05]  /*a4c0*/  @!P0 BRA `(.L_x_82) ;  /* 0xfffffffc00f08947 */ /* 0x008fea000383ffff */
[----:B------:R-:W-:Y:S05]  /*a4d0*/  BRA `(.L_x_178) ;  /* 0xffffffa000387947 */ /* 0x000fea000383ffff */
.L_x_85:
[----:B------:R-:W-:Y:S07]  /*a4e0*/  MOV R0, UR21 ;  /* 0x0000001500007c02 */ /* 0x000fee0008000f00 */
.L_x_179:
[----:B--2---:R2:W3:Y:S02]  /*a4f0*/  SYNCS.PHASECHK.TRANS64.TRYWAIT P2, [R0+URZ+0xe8], R11 ;  /* 0x0000e80b000075a7 */ /* 0x0044e400080411ff */
[----:B---3--:R-:W-:Y:S05]  /*a500*/  @!P2 NANOSLEEP.SYNCS 0x989680 ;  /* 0x009896800000a95d */ /* 0x008fea0003900000 */
[----:B------:R-:W3:Y:S02]  /*a510*/  @!P2 SYNCS.PHASECHK.TRANS64 P2, [R0+URZ+0xe8], R11 ;  /* 0x0000e80b0000a5a7 */ /* 0x000ee400080410ff */
[----:B---3--:R-:W-:Y:S05]  /*a520*/  @!P2 BRA `(.L_x_179) ;  /* 0xfffffffc00f0a947 */ /* 0x008fea000383ffff */
[----:B------:R-:W-:Y:S05]  /*a530*/  BRA `(.L_x_84) ;  /* 0xffffffa400a07947 */ /* 0x000fea000383ffff */
.L_x_88:
[----:B--2---:R-:W-:Y:S07]  /*a540*/  MOV R0, UR21 ;  /* 0x0000001500007c02 */ /* 0x004fee0008000f00 */
.L_x_180:
[----:B--2---:R2:W3:Y:S02]  /*a550*/  SYNCS.PHASECHK.TRANS64.TRYWAIT P0, [R0+URZ+0xc0], R9 ;  /* 0x0000c009000075a7 */ /* 0x0044e400080011ff */
[----:B---3--:R-:W-:Y:S05]  /*a560*/  @!P0 NANOSLEEP.SYNCS 0x989680 ;  /* 0x009896800000895d */ /* 0x008fea0003900000 */
[----:B------:R-:W3:Y:S02]  /*a570*/  @!P0 SYNCS.PHASECHK.TRANS64 P0, [R0+URZ+0xc0], R9 ;  /* 0x0000c009000085a7 */ /* 0x000ee400080010ff */
[----:B---3--:R-:W-:Y:S05]  /*a580*/  @!P0 BRA `(.L_x_180) ;  /* 0xfffffffc00f08947 */ /* 0x008fea000383ffff */
[----:B------:R-:W-:Y:S05]  /*a590*/  BRA `(.L_x_181) ;  /* 0xffffffa400fc7947 */ /* 0x000fea000383ffff */
.L_x_89:
[----:B------:R-:W-:Y:S07]  /*a5a0*/  MOV R0, UR21 ;  /* 0x0000001500007c02 */ /* 0x000fee0008000f00 */
.L_x_182:
[----:B--2---:R2:W3:Y:S02]  /*a5b0*/  SYNCS.PHASECHK.TRANS64.TRYWAIT P0, [R0+URZ+0xc8], R9 ;  /* 0x0000c809000075a7 */ /* 0x0044e400080011ff */
[----:B---3--:R-:W-:Y:S05]  /*a5c0*/  @!P0 NANOSLEEP.SYNCS 0x989680 ;  /* 0x009896800000895d */ /* 0x008fea0003900000 */
[----:B------:R-:W3:Y:S02]  /*a5d0*/  @!P0 SYNCS.PHASECHK.TRANS64 P0, [R0+URZ+0xc8], R9 ;  /* 0x0000c809000085a7 */ /* 0x000ee400080010ff */
[----:B---3--:R-:W-:Y:S05]  /*a5e0*/  @!P0 BRA `(.L_x_182) ;  /* 0xfffffffc00f08947 */ /* 0x008fea000383ffff */
[----:B------:R-:W-:Y:S05]  /*a5f0*/  BRA `(.L_x_183) ;  /* 0xffffffa800347947 */ /* 0x000fea000383ffff */
.L_x_90:
[----:B------:R-:W-:Y:S07]  /*a600*/  MOV R0, UR21 ;  /* 0x0000001500007c02 */ /* 0x000fee0008000f00 */
.L_x_184:
[----:B--2---:R2:W3:Y:S02]  /*a610*/  SYNCS.PHASECHK.TRANS64.TRYWAIT P0, [R0+URZ+0xd0], R9 ;  /* 0x0000d009000075a7 */ /* 0x0044e400080011ff */
[----:B---3--:R-:W-:Y:S05]  /*a620*/  @!P0 NANOSLEEP.SYNCS 0x989680 ;  /* 0x009896800000895d */ /* 0x008fea0003900000 */
[----:B------:R-:W3:Y:S02]  /*a630*/  @!P0 SYNCS.PHASECHK.TRANS64 P0, [R0+URZ+0xd0], R9 ;  /* 0x0000d009000085a7 */ /* 0x000ee400080010ff */
[----:B---3--:R-:W-:Y:S05]  /*a640*/  @!P0 BRA `(.L_x_184) ;  /* 0xfffffffc00f08947 */ /* 0x008fea000383ffff */
[----:B------:R-:W-:Y:S05]  /*a650*/  BRA `(.L_x_185) ;  /* 0xffffffa800787947 */ /* 0x000fea000383ffff */
.L_x_91:
[----:B------:R-:W-:Y:S07]  /*a660*/  MOV R0, UR21 ;  /* 0x0000001500007c02 */ /* 0x000fee0008000f00 */
.L_x_186:
[----:B--2---:R2:W3:Y:S02]  /*a670*/  SYNCS.PHASECHK.TRANS64.TRYWAIT P0, [R0+URZ+0xd8], R9 ;  /* 0x0000d809000075a7 */ /* 0x0044e400080011ff */
[----:B---3--:R-:W-:Y:S05]  /*a680*/  @!P0 NANOSLEEP.SYNCS 0x989680 ;  /* 0x009896800000895d */ /* 0x008fea0003900000 */
[----:B------:R-:W3:Y:S02]  /*a690*/  @!P0 SYNCS.PHASECHK.TRANS64 P0, [R0+URZ+0xd8], R9 ;  /* 0x0000d809000085a7 */ /* 0x000ee400080010ff */
[----:B---3--:R-:W-:Y:S05]  /*a6a0*/  @!P0 BRA `(.L_x_186) ;  /* 0xfffffffc00f08947 */ /* 0x008fea000383ffff */
[----:B------:R-:W-:Y:S05]  /*a6b0*/  BRA `(.L_x_187) ;  /* 0xffffffa800b87947 */ /* 0x000fea000383ffff */
.L_x_93:
[----:B------:R-:W-:-:S07]  /*a6c0*/  MOV R0, UR21 ;  /* 0x0000001500007c02 */ /* 0x000fce0008000f00 */
.L_x_188:
[----:B---3--:R3:W4:Y:S02]  /*a6d0*/  SYNCS.PHASECHK.TRANS64.TRYWAIT P0, [R0+URZ+0xc0], R3 ;  /* 0x0000c003000075a7 */ /* 0x00872400080011ff */
[----:B----4-:R-:W-:Y:S05]  /*a6e0*/  @!P0 NANOSLEEP.SYNCS 0x989680 ;  /* 0x009896800000895d */ /* 0x010fea0003900000 */
[----:B------:R-:W4:Y:S02]  /*a6f0*/  @!P0 SYNCS.PHASECHK.TRANS64 P0, [R0+URZ+0xc0], R3 ;  /* 0x0000c003000085a7 */ /* 0x000f2400080010ff */
[----:B----4-:R-:W-:Y:S05]  /*a700*/  @!P0 BRA `(.L_x_188) ;  /* 0xfffffffc00f08947 */ /* 0x010fea000383ffff */
[----:B------:R-:W-:Y:S05]  /*a710*/  BRA `(.L_x_189) ;  /* 0xffffffac002c7947 */ /* 0x000fea000383ffff */
.L_x_94:
[----:B---3--:R-:W-:-:S07]  /*a720*/  MOV R0, UR21 ;  /* 0x0000001500007c02 */ /* 0x008fce0008000f00 */
.L_x_190:
[----:B---3--:R3:W4:Y:S02]  /*a730*/  SYNCS.PHASECHK.TRANS64.TRYWAIT P0, [R0+URZ+0xc8], R3 ;  /* 0x0000c803000075a7 */ /* 0x00872400080011ff */
[----:B----4-:R-:W-:Y:S05]  /*a740*/  @!P0 NANOSLEEP.SYNCS 0x989680 ;  /* 0x009896800000895d */ /* 0x010fea0003900000 */
[----:B------:R-:W4:Y:S02]  /*a750*/  @!P0 SYNCS.PHASECHK.TRANS64 P0, [R0+URZ+0xc8], R3 ;  /* 0x0000c803000085a7 */ /* 0x000f2400080010ff */
[----:B----4-:R-:W-:Y:S05]  /*a760*/  @!P0 BRA `(.L_x_190) ;  /* 0xfffffffc00f08947 */ /* 0x010fea000383ffff */
[----:B------:R-:W-:Y:S05]  /*a770*/  BRA `(.L_x_191) ;  /* 0xffffffac001c7947 */ /* 0x000fea000383ffff */
.L_x_95:
[----:B---3--:R-:W-:-:S07]  /*a780*/  MOV R0, UR21 ;  /* 0x0000001500007c02 */ /* 0x008fce0008000f00 */
.L_x_192:
[----:B---3--:R3:W4:Y:S02]  /*a790*/  SYNCS.PHASECHK.TRANS64.TRYWAIT P0, [R0+URZ+0xd0], R3 ;  /* 0x0000d003000075a7 */ /* 0x00872400080011ff */
[----:B----4-:R-:W-:Y:S05]  /*a7a0*/  @!P0 NANOSLEEP.SYNCS 0x989680 ;  /* 0x009896800000895d */ /* 0x010fea0003900000 */
[----:B------:R-:W4:Y:S02]  /*a7b0*/  @!P0 SYNCS.PHASECHK.TRANS64 P0, [R0+URZ+0xd0], R3 ;  /* 0x0000d003000085a7 */ /* 0x000f2400080010ff */
[----:B----4-:R-:W-:Y:S05]  /*a7c0*/  @!P0 BRA `(.L_x_192) ;  /* 0xfffffffc00f08947 */ /* 0x010fea000383ffff */
[----:B------:R-:W-:Y:S05]  /*a7d0*/  BRA `(.L_x_193) ;  /* 0xffffffac000c7947 */ /* 0x000fea000383ffff */
.L_x_97:
[----:B-1----:R1:W2:Y:S02]  /*a7e0*/  SYNCS.PHASECHK.TRANS64.TRYWAIT P0, [R3+URZ+0xf0], R0 ;  /* 0x0000f000030075a7 */ /* 0x0022a400080011ff */
[----:B--2---:R-:W-:Y:S05]  /*a7f0*/  @!P0 NANOSLEEP.SYNCS 0x989680 ;  /* 0x009896800000895d */ /* 0x004fea0003900000 */
[----:B------:R-:W2:Y:S02]  /*a800*/  @!P0 SYNCS.PHASECHK.TRANS64 P0, [R3+URZ+0xf0], R0 ;  /* 0x0000f000030085a7 */ /* 0x000ea400080010ff */
[----:B--2---:R-:W-:Y:S05]  /*a810*/  @!P0 BRA `(.L_x_97) ;  /* 0xfffffffc00f08947 */ /* 0x004fea000383ffff */
[----:B------:R-:W-:Y:S05]  /*a820*/  BRA `(.L_x_194) ;  /* 0xffffffac00dc7947 */ /* 0x000fea000383ffff */
.L_x_108:
[----:B--2---:R2:W1:Y:S02]  /*a830*/  SYNCS.PHASECHK.TRANS64.TRYWAIT P1, [R2+URZ+0xa0], R3 ;  /* 0x0000a003020075a7 */ /* 0x00446400080211ff */
[----:B-1----:R-:W-:Y:S05]  /*a840*/  @!P1 NANOSLEEP.SYNCS 0x989680 ;  /* 0x009896800000995d */ /* 0x002fea0003900000 */
[----:B------:R-:W1:Y:S02]  /*a850*/  @!P1 SYNCS.PHASECHK.TRANS64 P1, [R2+URZ+0xa0], R3 ;  /* 0x0000a003020095a7 */ /* 0x000e6400080210ff */
[----:B-1----:R-:W-:Y:S05]  /*a860*/  @!P1 BRA `(.L_x_108) ;  /* 0xfffffffc00f09947 */ /* 0x002fea000383ffff */
[----:B------:R-:W-:Y:S05]  /*a870*/  BRA `(.L_x_107) ;  /* 0xffffffbc00547947 */ /* 0x000fea000383ffff */
.L_x_110:
[----:B--2---:R2:W4:Y:S02]  /*a880*/  SYNCS.PHASECHK.TRANS64.TRYWAIT P0, [R71+URZ+0x110], R4 ;  /* 0x00011004470075a7 */ /* 0x00452400080011ff */
[----:B----4-:R-:W-:Y:S05]  /*a890*/  @!P0 NANOSLEEP.SYNCS 0x989680 ;  /* 0x009896800000895d */ /* 0x010fea0003900000 */
[----:B------:R-:W4:Y:S02]  /*a8a0*/  @!P0 SYNCS.PHASECHK.TRANS64 P0, [R71+URZ+0x110], R4 ;  /* 0x00011004470085a7 */ /* 0x000f2400080010ff */
[----:B----4-:R-:W-:Y:S05]  /*a8b0*/  @!P0 BRA `(.L_x_110) ;  /* 0xfffffffc00f08947 */ /* 0x010fea000383ffff */
[----:B------:R-:W-:Y:S05]  /*a8c0*/  BRA `(.L_x_109) ;  /* 0xffffffbc00a47947 */ /* 0x000fea000383ffff */
.L_x_118:
[----:B---3--:R3:W4:Y:S02]  /*a8d0*/  SYNCS.PHASECHK.TRANS64.TRYWAIT P0, [R112+URZ+0xa0], R3 ;  /* 0x0000a003700075a7 */ /* 0x00872400080011ff */
[----:B----4-:R-:W-:Y:S05]  /*a8e0*/  @!P0 NANOSLEEP.SYNCS 0x989680 ;  /* 0x009896800000895d */ /* 0x010fea0003900000 */
[----:B------:R-:W4:Y:S02]  /*a8f0*/  @!P0 SYNCS.PHASECHK.TRANS64 P0, [R112+URZ+0xa0], R3 ;  /* 0x0000a003700085a7 */ /* 0x000f2400080010ff */
[----:B----4-:R-:W-:Y:S05]  /*a900*/  @!P0 BRA `(.L_x_118) ;  /* 0xfffffffc00f08947 */ /* 0x010fea000383ffff */
[----:B------:R-:W-:Y:S05]  /*a910*/  BRA `(.L_x_117) ;  /* 0xffffffc800987947 */ /* 0x000fea000383ffff */
.L_x_126:
[----:B---3--:R3:W4:Y:S02]  /*a920*/  SYNCS.PHASECHK.TRANS64.TRYWAIT P0, [R112+URZ+0xa0], R5 ;  /* 0x0000a005700075a7 */ /* 0x00872400080011ff */
[----:B----4-:R-:W-:Y:S05]  /*a930*/  @!P0 NANOSLEEP.SYNCS 0x989680 ;  /* 0x009896800000895d */ /* 0x010fea0003900000 */
[----:B------:R-:W4:Y:S02]  /*a940*/  @!P0 SYNCS.PHASECHK.TRANS64 P0, [R112+URZ+0xa0], R5 ;  /* 0x0000a005700085a7 */ /* 0x000f2400080010ff */
[----:B----4-:R-:W-:Y:S05]  /*a950*/  @!P0 BRA `(.L_x_126) ;  /* 0xfffffffc00f08947 */ /* 0x010fea000383ffff */
[----:B------:R-:W-:Y:S05]  /*a960*/  BRA `(.L_x_125) ;  /* 0xffffffd400d87947 */ /* 0x000fea000383ffff */
.L_x_134:
[----:B---3--:R3:W4:Y:S02]  /*a970*/  SYNCS.PHASECHK.TRANS64.TRYWAIT P0, [R102+URZ+0xa0], R3 ;  /* 0x0000a003660075a7 */ /* 0x00872400080011ff */
[----:B----4-:R-:W-:Y:S05]  /*a980*/  @!P0 NANOSLEEP.SYNCS 0x989680 ;  /* 0x009896800000895d */ /* 0x010fea0003900000 */
[----:B------:R-:W4:Y:S02]  /*a990*/  @!P0 SYNCS.PHASECHK.TRANS64 P0, [R102+URZ+0xa0], R3 ;  /* 0x0000a003660085a7 */ /* 0x000f2400080010ff */
[----:B----4-:R-:W-:Y:S05]  /*a9a0*/  @!P0 BRA `(.L_x_134) ;  /* 0xfffffffc00f08947 */ /* 0x010fea000383ffff */
[----:B------:R-:W-:Y:S05]  /*a9b0*/  BRA `(.L_x_133) ;  /* 0xffffffe400247947 */ /* 0x000fea000383ffff */
        .weak           $__internal_0_$__cuda_sm10x_tcgen05_guardrail_trap_col_being_dealloced_not_returned_by_alloc
        .type           $__internal_0_$__cuda_sm10x_tcgen05_guardrail_trap_col_being_dealloced_not_returned_by_alloc,@function
        .size           $__internal_0_$__cuda_sm10x_tcgen05_guardrail_trap_col_being_dealloced_not_returned_by_alloc,($__internal_1_$__cuda_sm10x_tcgen05_guardrail_trap_phase_invalid_during_alloc - $__internal_0_$__cuda_sm10x_tcgen05_guardrail_trap_col_being_dealloced_not_returned_by_alloc)
$__internal_0_$__cuda_sm10x_tcgen05_guardrail_trap_col_being_dealloced_not_returned_by_alloc:
[----:B------:R-:W-:Y:S05]  /*a9c0*/  BPT.TRAP 0x1 ;  /* 0x000000040000795c */ /* 0x000fea0000300000 */
[----:B------:R-:W-:-:S04]  /*a9d0*/  HFMA2 R3, -RZ, RZ, 0, 0 ;  /* 0x00000000ff037431 */ /* 0x000fc800000001ff */
[----:B------:R-:W-:Y:S05]  /*a9e0*/  RET.REL.NODEC R2 `(_ZN7cutlass13device_kernelINS_4gemm6kernel13GemmUniversalIN4cute5tupleIJiiiiEEENS1_10collective13CollectiveMmaINS1_35MainloopSm100TmaUmmaWarpSpecializedILi10ELi2ELi4ENS5_IJNS4_1CILi2EEESB_NSA_ILi1EEEEEEEENS5_IJNSA_ILi64EEENSA_ILi256EEESF_EEENS_12float_e5m2_tENS5_IJlSC_lEEESI_SJ_NS4_8TiledMMAINS4_8MMA_AtomIJNS4_10MMA_TraitsINS4_19SM100_MMA_F8F6F4_SSEJSI_SI_fSF_SG_NS4_17integral_constantINS4_4UMMA5MajorELSQ_0EEESR_NSO_INSP_7ScaleInELSS_0EEEST_EEEEEENS4_6LayoutINS5_IJSC_SC_SC_EEENS5_IJNSA_ILi0EEESY_SY_EEEEENS5_IJNS4_10UnderscoreES11_S11_EEEEENS4_23SM90_TMA_LOAD_MULTICASTENS4_14ComposedLayoutINS4_7SwizzleILi2ELi4ELi3EEENS4_18smem_ptr_flag_bitsILi8EEENSW_INS5_IJNSA_ILi8EEESF_EEENS5_IJSF_SC_EEEEEEEvNS4_8identityES14_S1E_vS1F_EENS_8epilogue10collective18CollectiveEpilogueINS1H_23Sm100TmaWarpSpecializedILi4ELi2ELi32ELb0ELb0EEEJSH_NS5_IJNSW_ISF_SC_EES1M_EEESI_SJ_SI_SJ_NS1H_6fusion15FusionCallbacksIS1L_NS1O_17LinearCombinationISI_fSI_fLNS_15FloatRoundStyleE2EEESH_S1N_JEEENS4_5SM1004TMEM4LOAD26SM100_TMEM_LOAD_16dp32b32xENS4_13SM90_TMA_LOADES1E_NS4_39AutoVectorizingCopyWithAssumedAlignmentILi128EEENS4_14SM90_TMA_STOREES1E_S20_S20_EEEvvEEEEvNT_6ParamsE) ;  /* 0xffffff5402847950 */ /* 0x000fea0003c3ffff */
        .weak           $__internal_1_$__cuda_sm10x_tcgen05_guardrail_trap_phase_invalid_during_alloc
        .type           $__internal_1_$__cuda_sm10x_tcgen05_guardrail_trap_phase_invalid_during_alloc,@function
        .size           $__internal_1_$__cuda_sm10x_tcgen05_guardrail_trap_phase_invalid_during_alloc,($__internal_2_$__cuda_sm10x_tcgen05_guardrail_trap_unallocated_columns_being_dealloced - $__internal_1_$__cuda_sm10x_tcgen05_guardrail_trap_phase_invalid_during_alloc)
$__internal_1_$__cuda_sm10x_tcgen05_guardrail_trap_phase_invalid_during_alloc:
[----:B------:R-:W-:Y:S05]  /*a9f0*/  BPT.TRAP 0x1 ;  /* 0x000000040000795c */ /* 0x000fea0000300000 */
[----:B------:R-:W-:-:S04]  /*aa00*/  MOV R5, 0x0 ;  /* 0x0000000000057802 */ /* 0x000fc80000000f00 */
[----:B------:R-:W-:Y:S05]  /*aa10*/  RET.REL.NODEC R4 `(_ZN7cutlass13device_kernelINS_4gemm6kernel13GemmUniversalIN4cute5tupleIJiiiiEEENS1_10collective13CollectiveMmaINS1_35MainloopSm100TmaUmmaWarpSpecializedILi10ELi2ELi4ENS5_IJNS4_1CILi2EEESB_NSA_ILi1EEEEEEEENS5_IJNSA_ILi64EEENSA_ILi256EEESF_EEENS_12float_e5m2_tENS5_IJlSC_lEEESI_SJ_NS4_8TiledMMAINS4_8MMA_AtomIJNS4_10MMA_TraitsINS4_19SM100_MMA_F8F6F4_SSEJSI_SI_fSF_SG_NS4_17integral_constantINS4_4UMMA5MajorELSQ_0EEESR_NSO_INSP_7ScaleInELSS_0EEEST_EEEEEENS4_6LayoutINS5_IJSC_SC_SC_EEENS5_IJNSA_ILi0EEESY_SY_EEEEENS5_IJNS4_10UnderscoreES11_S11_EEEEENS4_23SM90_TMA_LOAD_MULTICASTENS4_14ComposedLayoutINS4_7SwizzleILi2ELi4ELi3EEENS4_18smem_ptr_flag_bitsILi8EEENSW_INS5_IJNSA_ILi8EEESF_EEENS5_IJSF_SC_EEEEEEEvNS4_8identityES14_S1E_vS1F_EENS_8epilogue10collective18CollectiveEpilogueINS1H_23Sm100TmaWarpSpecializedILi4ELi2ELi32ELb0ELb0EEEJSH_NS5_IJNSW_ISF_SC_EES1M_EEESI_SJ_SI_SJ_NS1H_6fusion15FusionCallbacksIS1L_NS1O_17LinearCombinationISI_fSI_fLNS_15FloatRoundStyleE2EEESH_S1N_JEEENS4_5SM1004TMEM4LOAD26SM100_TMEM_LOAD_16dp32b32xENS4_13SM90_TMA_LOADES1E_NS4_39AutoVectorizingCopyWithAssumedAlignmentILi128EEENS4_14SM90_TMA_STOREES1E_S20_S20_EEEvvEEEEvNT_6ParamsE) ;  /* 0xffffff5404787950 */ /* 0x000fea0003c3ffff */
        .weak           $__internal_2_$__cuda_sm10x_tcgen05_guardrail_trap_unallocated_columns_being_dealloced
        .type           $__internal_2_$__cuda_sm10x_tcgen05_guardrail_trap_unallocated_columns_being_dealloced,@function
        .size           $__internal_2_$__cuda_sm10x_tcgen05_guardrail_trap_unallocated_columns_being_dealloced,(.L_x_196 - $__internal_2_$__cuda_sm10x_tcgen05_guardrail_trap_unallocated_columns_being_dealloced)
$__internal_2_$__cuda_sm10x_tcgen05_guardrail_trap_unallocated_columns_being_dealloced:
[----:B------:R-:W-:Y:S05]  /*aa20*/  BPT.TRAP 0x1 ;  /* 0x000000040000795c */ /* 0x000fea0000300000 */
[----:B------:R-:W-:-:S04]  /*aa30*/  HFMA2 R3, -RZ, RZ, 0, 0 ;  /* 0x00000000ff037431 */ /* 0x000fc800000001ff */
[----:B------:R-:W-:Y:S05]  /*aa40*/  RET.REL.NODEC R2 `(_ZN7cutlass13device_kernelINS_4gemm6kernel13GemmUniversalIN4cute5tupleIJiiiiEEENS1_10collective13CollectiveMmaINS1_35MainloopSm100TmaUmmaWarpSpecializedILi10ELi2ELi4ENS5_IJNS4_1CILi2EEESB_NSA_ILi1EEEEEEEENS5_IJNSA_ILi64EEENSA_ILi256EEESF_EEENS_12float_e5m2_tENS5_IJlSC_lEEESI_SJ_NS4_8TiledMMAINS4_8MMA_AtomIJNS4_10MMA_TraitsINS4_19SM100_MMA_F8F6F4_SSEJSI_SI_fSF_SG_NS4_17integral_constantINS4_4UMMA5MajorELSQ_0EEESR_NSO_INSP_7ScaleInELSS_0EEEST_EEEEEENS4_6LayoutINS5_IJSC_SC_SC_EEENS5_IJNSA_ILi0EEESY_SY_EEEEENS5_IJNS4_10UnderscoreES11_S11_EEEEENS4_23SM90_TMA_LOAD_MULTICASTENS4_14ComposedLayoutINS4_7SwizzleILi2ELi4ELi3EEENS4_18smem_ptr_flag_bitsILi8EEENSW_INS5_IJNSA_ILi8EEESF_EEENS5_IJSF_SC_EEEEEEEvNS4_8identityES14_S1E_vS1F_EENS_8epilogue10collective18CollectiveEpilogueINS1H_23Sm100TmaWarpSpecializedILi4ELi2ELi32ELb0ELb0EEEJSH_NS5_IJNSW_ISF_SC_EES1M_EEESI_SJ_SI_SJ_NS1H_6fusion15FusionCallbacksIS1L_NS1O_17LinearCombinationISI_fSI_fLNS_15FloatRoundStyleE2EEESH_S1N_JEEENS4_5SM1004TMEM4LOAD26SM100_TMEM_LOAD_16dp32b32xENS4_13SM90_TMA_LOADES1E_NS4_39AutoVectorizingCopyWithAssumedAlignmentILi128EEENS4_14SM90_TMA_STOREES1E_S20_S20_EEEvvEEEEvNT_6ParamsE) ;  /* 0xffffff54026c7950 */ /* 0x000fea0003c3ffff */
.L_x_195:
[----:B------:R-:W-:-:S00]  /*aa50*/  BRA `(.L_x_195) ;  /* 0xfffffffc00fc7947 */ /* 0x000fc0000383ffff */
[----:B------:R-:W-:-:S00]  /*aa60*/  NOP ;  /* 0x0000000000007918 */ /* 0x000fc00000000000 */
        /* <DEDUP_REMOVED lines=9> */
.L_x_196:


//--------------------- .nv.global.init           --------------------------
	.section	.nv.global.init,"aw",@progbits
.nv.global.init:
	.type		$str$27,@object
	.size		$str$27,($str$28 - $str$27)
$str$27:
        /*0000*/ 	.byte	0x28, 0x61, 0x64, 0x64, 0x72, 0x65, 0x73, 0x73, 0x20, 0x26, 0x20, 0x6d, 0x61, 0x73, 0x6b, 0x29
        /*0010*/ 	.byte	0x20, 0x3d, 0x3d, 0x20, 0x30, 0x00
	.type		$str$28,@object
	.size		$str$28,($str$26 - $str$28)
$str$28:
        /*0016*/ 	.byte	0x2f, 0x74, 0x6d, 0x70, 0x2f, 0x63, 0x75, 0x74, 0x6c, 0x61, 0x73, 0x73, 0x5f, 0x73, 0x77, 0x65
        /*0026*/ 	.byte	0x65, 0x70, 0x5f, 0x73, 0x72, 0x63, 0x2f, 0x69, 0x6e, 0x63, 0x6c, 0x75, 0x64, 0x65, 0x2f, 0x63
        /*0036*/ 	.byte	0x75, 0x74, 0x65, 0x2f, 0x70, 0x6f, 0x69, 0x6e, 0x74, 0x65, 0x72, 0x5f, 0x66, 0x6c, 0x61, 0x67
        /*0046*/ 	.byte	0x67, 0x65, 0x64, 0x2e, 0x68, 0x70, 0x70, 0x00
	.type		$str$26,@object
	.size		$str$26,($str$25 - $str$26)
$str$26:
        /*004e*/ 	.byte	0x2f, 0x74, 0x6d, 0x70, 0x2f, 0x63, 0x75, 0x74, 0x6c, 0x61, 0x73, 0x73, 0x5f, 0x73, 0x77, 0x65
        /*005e*/ 	.byte	0x65, 0x70, 0x5f, 0x73, 0x72, 0x63, 0x2f, 0x69, 0x6e, 0x63, 0x6c, 0x75, 0x64, 0x65, 0x2f, 0x63
        /*006e*/ 	.byte	0x75, 0x74, 0x65, 0x2f, 0x61, 0x74, 0x6f, 0x6d, 0x2f, 0x63, 0x6f, 0x70, 0x79, 0x5f, 0x74, 0x72
        /*007e*/ 	.byte	0x61, 0x69, 0x74, 0x73, 0x5f, 0x73, 0x6d, 0x31, 0x30, 0x30, 0x2e, 0x68, 0x70, 0x70, 0x00
	.type		$str$25,@object
	.size		$str$25,(__unnamed_1 - $str$25)
$str$25:
        /*008d*/ 	.byte	0x28, 0x28, 0x75, 0x69, 0x6e, 0x74, 0x33, 0x32, 0x5f, 0x74, 0x28, 0x74, 0x68, 0x72, 0x65, 0x61
        /*009d*/ 	.byte	0x64, 0x49, 0x64, 0x78, 0x2e, 0x78, 0x29, 0x20, 0x2f, 0x20, 0x33, 0x32, 0x29, 0x20, 0x25, 0x20
        /*00ad*/ 	.byte	0x34, 0x29, 0x20, 0x3d, 0x3d, 0x20, 0x28, 0x28, 0x28, 0x74, 0x6d, 0x65, 0x6d, 0x5f, 0x61, 0x64
        /*00bd*/ 	.byte	0x64, 0x72, 0x20, 0x3e, 0x3e, 0x20, 0x31, 0x36, 0x29, 0x20, 0x2f, 0x20, 0x33, 0x32, 0x29, 0x20
        /*00cd*/ 	.byte	0x25, 0x20, 0x34, 0x29, 0x00
	.type		__unnamed_1,@object
	.size		__unnamed_1,(__unnamed_2 - __unnamed_1)
__unnamed_1:
        /*00d2*/ 	.byte	0x61, 0x75, 0x74, 0x6f, 0x20, 0x63, 0x75, 0x74, 0x65, 0x3a, 0x3a, 0x61, 0x73, 0x5f, 0x70, 0x6f
        /* <DEDUP_REMOVED lines=24> */
        /*0262*/ 	.byte	0x3c, 0x34, 0x30, 0x39, 0x36, 0x3e, 0x3e, 0x3e, 0x3e, 0x5d, 0x00
	.type		__unnamed_2,@object
	.size		__unnamed_2,(__unnamed_3 - __unnamed_2)
__unnamed_2:
        /* <DEDUP_REMOVED lines=26> */
	.type		__unnamed_3,@object
	.size		__unnamed_3,(.L_3 - __unnamed_3)
__unnamed_3:
        /* <DEDUP_REMOVED lines=40> */
        /*0688*/ 	.byte	0x74, 0x65, 0x3a, 0x3a, 0x43, 0x3c, 0x30, 0x3e, 0x3e, 0x3e, 0x3e, 0x5d, 0x00
.L_3:


//--------------------- .nv.shared._ZN7cutlass13device_kernelINS_4gemm6kernel13GemmUniversalIN4cute5tupleIJiiiiEEENS1_10collective13CollectiveMmaINS1_35MainloopSm100TmaUmmaWarpSpecializedILi10ELi2ELi4ENS5_IJNS4_1CILi2EEESB_NSA_ILi1EEEEEEEENS5_IJNSA_ILi64EEENSA_ILi256EEESF_EEENS_12float_e5m2_tENS5_IJlSC_lEEESI_SJ_NS4_8TiledMMAINS4_8MMA_AtomIJNS4_10MMA_TraitsINS4_19SM100_MMA_F8F6F4_SSEJSI_SI_fSF_SG_NS4_17integral_constantINS4_4UMMA5MajorELSQ_0EEESR_NSO_INSP_7ScaleInELSS_0EEEST_EEEEEENS4_6LayoutINS5_IJSC_SC_SC_EEENS5_IJNSA_ILi0EEESY_SY_EEEEENS5_IJNS4_10UnderscoreES11_S11_EEEEENS4_23SM90_TMA_LOAD_MULTICASTENS4_14ComposedLayoutINS4_7SwizzleILi2ELi4ELi3EEENS4_18smem_ptr_flag_bitsILi8EEENSW_INS5_IJNSA_ILi8EEESF_EEENS5_IJSF_SC_EEEEEEEvNS4_8identityES14_S1E_vS1F_EENS_8epilogue10collective18CollectiveEpilogueINS1H_23Sm100TmaWarpSpecializedILi4ELi2ELi32ELb0ELb0EEEJSH_NS5_IJNSW_ISF_SC_EES1M_EEESI_SJ_SI_SJ_NS1H_6fusion15FusionCallbacksIS1L_NS1O_17LinearCombinationISI_fSI_fLNS_15FloatRoundStyleE2EEESH_S1N_JEEENS4_5SM1004TMEM4LOAD26SM100_TMEM_LOAD_16dp32b32xENS4_13SM90_TMA_LOADES1E_NS4_39AutoVectorizingCopyWithAssumedAlignmentILi128EEENS4_14SM90_TMA_STOREES1E_S20_S20_EEEvvEEEEvNT_6ParamsE --------------------------
	.section	.nv.shared._ZN7cutlass13device_kernelINS_4gemm6kernel13GemmUniversalIN4cute5tupleIJiiiiEEENS1_10collective13CollectiveMmaINS1_35MainloopSm100TmaUmmaWarpSpecializedILi10ELi2ELi4ENS5_IJNS4_1CILi2EEESB_NSA_ILi1EEEEEEEENS5_IJNSA_ILi64EEENSA_ILi256EEESF_EEENS_12float_e5m2_tENS5_IJlSC_lEEESI_SJ_NS4_8TiledMMAINS4_8MMA_AtomIJNS4_10MMA_TraitsINS4_19SM100_MMA_F8F6F4_SSEJSI_SI_fSF_SG_NS4_17integral_constantINS4_4UMMA5MajorELSQ_0EEESR_NSO_INSP_7ScaleInELSS_0EEEST_EEEEEENS4_6LayoutINS5_IJSC_SC_SC_EEENS5_IJNSA_ILi0EEESY_SY_EEEEENS5_IJNS4_10UnderscoreES11_S11_EEEEENS4_23SM90_TMA_LOAD_MULTICASTENS4_14ComposedLayoutINS4_7SwizzleILi2ELi4ELi3EEENS4_18smem_ptr_flag_bitsILi8EEENSW_INS5_IJNSA_ILi8EEESF_EEENS5_IJSF_SC_EEEEEEEvNS4_8identityES14_S1E_vS1F_EENS_8epilogue10collective18CollectiveEpilogueINS1H_23Sm100TmaWarpSpecializedILi4ELi2ELi32ELb0ELb0EEEJSH_NS5_IJNSW_ISF_SC_EES1M_EEESI_SJ_SI_SJ_NS1H_6fusion15FusionCallbacksIS1L_NS1O_17LinearCombinationISI_fSI_fLNS_15FloatRoundStyleE2EEESH_S1N_JEEENS4_5SM1004TMEM4LOAD26SM100_TMEM_LOAD_16dp32b32xENS4_13SM90_TMA_LOADES1E_NS4_39AutoVectorizingCopyWithAssumedAlignmentILi128EEENS4_14SM90_TMA_STOREES1E_S20_S20_EEEvvEEEEvNT_6ParamsE,"aw",@nobits
	.sectionflags	@""
	.align	16
	.zero		1024


//--------------------- .nv.shared.reserved.0     --------------------------
	.section	.nv.shared.reserved.0,"aw",@nobits
	.weak		__nv_reservedSMEM_offset_0_alias
	.size		__nv_reservedSMEM_offset_0_alias, 0, 64
	.other		__nv_reservedSMEM_offset_0_alias,@"STO_CUDA_RESERVED_SHARED STV_DEFAULT"
__nv_reservedSMEM_offset_0_alias:
	.zero		0
.nv.shared.reserved.0:
	.zero		64
	.weak		__nv_reservedSMEM_tcgen05_partition
	.type		__nv_reservedSMEM_tcgen05_partition,@object
	.size		__nv_reservedSMEM_tcgen05_partition,(.L_0 - __nv_reservedSMEM_tcgen05_partition)
__nv_reservedSMEM_tcgen05_partition:
	.zero		32
.L_0:


//--------------------- .nv.global                --------------------------
	.section	.nv.global,"aw",@nobits
.nv.global:
	.type		_ZN40_INTERNAL_fd3b4494_4_k_cu_d2eb9ae7_335574cute1_E,@object
	.size		_ZN40_INTERNAL_fd3b4494_4_k_cu_d2eb9ae7_335574cute1_E,(_ZN40_INTERNAL_fd3b4494_4_k_cu_d2eb9ae7_335574cuda3std3__45__cpo6cbeginE - _ZN40_INTERNAL_fd3b4494_4_k_cu_d2eb9ae7_335574cute1_E)
_ZN40_INTERNAL_fd3b4494_4_k_cu_d2eb9ae7_335574cute1_E:
	.zero		1
	.type		_ZN40_INTERNAL_fd3b4494_4_k_cu_d2eb9ae7_335574cuda3std3__45__cpo6cbeginE,@object
	.size		_ZN40_INTERNAL_fd3b4494_4_k_cu_d2eb9ae7_335574cuda3std3__45__cpo6cbeginE,(_ZN40_INTERNAL_fd3b4494_4_k_cu_d2eb9ae7_335574cuda3std3__48in_placeE - _ZN40_INTERNAL_fd3b4494_4_k_cu_d2eb9ae7_335574cuda3std3__45__cpo6cbeginE)
_ZN40_INTERNAL_fd3b4494_4_k_cu_d2eb9ae7_335574cuda3std3__45__cpo6cbeginE:
	.zero		1
	.type		_ZN40_INTERNAL_fd3b4494_4_k_cu_d2eb9ae7_335574cuda3std3__48in_placeE,@object
	.size		_ZN40_INTERNAL_fd3b4494_4_k_cu_d2eb9ae7_335574cuda3std3__48in_placeE,(_ZN40_INTERNAL_fd3b4494_4_k_cu_d2eb9ae7_335574cuda3std6ranges3__45__cpo9iter_moveE - _ZN40_INTERNAL_fd3b4494_4_k_cu_d2eb9ae7_335574cuda3std3__48in_placeE)
_ZN40_INTERNAL_fd3b4494_4_k_cu_d2eb9ae7_335574cuda3std3__48in_placeE:
	.zero		1
	.type		_ZN40_INTERNAL_fd3b4494_4_k_cu_d2eb9ae7_335574cuda3std6ranges3__45__cpo9iter_moveE,@object
	.size		_ZN40_INTERNAL_fd3b4494_4_k_cu_d2eb9ae7_335574cuda3std6ranges3__45__cpo9iter_moveE,(_ZN40_INTERNAL_fd3b4494_4_k_cu_d2eb9ae7_335574cuda3std3__45__cpo5beginE - _ZN40_INTERNAL_fd3b4494_4_k_cu_d2eb9ae7_335574cuda3std6ranges3__45__cpo9iter_moveE)
_ZN40_INTERNAL_fd3b4494_4_k_cu_d2eb9ae7_335574cuda3std6ranges3__45__cpo9iter_moveE:
	.zero		1
	.type		_ZN40_INTERNAL_fd3b4494_4_k_cu_d2eb9ae7_335574cuda3std3__45__cpo5beginE,@object
	.size		_ZN40_INTERNAL_fd3b4494_4_k_cu_d2eb9ae7_335574cuda3std3__45__cpo5beginE,(_ZN40_INTERNAL_fd3b4494_4_k_cu_d2eb9ae7_335574cuda3std3__442_GLOBAL__N__fd3b4494_4_k_cu_d2eb9ae7_335576ignoreE - _ZN40_INTERNAL_fd3b4494_4_k_cu_d2eb9ae7_335574cuda3std3__45__cpo5beginE)
_ZN40_INTERNAL_fd3b4494_4_k_cu_d2eb9ae7_335574cuda3std3__45__cpo5beginE:
	.zero		1
	.type		_ZN40_INTERNAL_fd3b4494_4_k_cu_d2eb9ae7_335574cuda3std3__442_GLOBAL__N__fd3b4494_4_k_cu_d2eb9ae7_335576ignoreE,@object
	.size		_ZN40_INTERNAL_fd3b4494_4_k_cu_d2eb9ae7_335574cuda3std3__442_GLOBAL__N__fd3b4494_4_k_cu_d2eb9ae7_335576ignoreE,(_ZN40_INTERNAL_fd3b4494_4_k_cu_d2eb9ae7_335574cute7productE - _ZN40_INTERNAL_fd3b4494_4_k_cu_d2eb9ae7_335574cuda3std3__442_GLOBAL__N__fd3b4494_4_k_cu_d2eb9ae7_335576ignoreE)
_ZN40_INTERNAL_fd3b4494_4_k_cu_d2eb9ae7_335574cuda3std3__442_GLOBAL__N__fd3b4494_4_k_cu_d2eb9ae7_335576ignoreE:
	.zero		1
	.type		_ZN40_INTERNAL_fd3b4494_4_k_cu_d2eb9ae7_335574cute7productE,@object
	.size		_ZN40_INTERNAL_fd3b4494_4_k_cu_d2eb9ae7_335574cute7productE,(_ZN40_INTERNAL_fd3b4494_4_k_cu_d2eb9ae7_335574cuda3std3__45__cpo3endE - _ZN40_INTERNAL_fd3b4494_4_k_cu_d2eb9ae7_335574cute7productE)
_ZN40_INTERNAL_fd3b4494_4_k_cu_d2eb9ae7_335574cute7productE:
	.zero		1
	.type		_ZN40_INTERNAL_fd3b4494_4_k_cu_d2eb9ae7_335574cuda3std3__45__cpo3endE,@object
	.size		_ZN40_INTERNAL_fd3b4494_4_k_cu_d2eb9ae7_335574cuda3std3__45__cpo3endE,(_ZN40_INTERNAL_fd3b4494_4_k_cu_d2eb9ae7_335574cuda3std3__419piecewise_constructE - _ZN40_INTERNAL_fd3b4494_4_k_cu_d2eb9ae7_335574cuda3std3__45__cpo3endE)
_ZN40_INTERNAL_fd3b4494_4_k_cu_d2eb9ae7_335574cuda3std3__45__cpo3endE:
	.zero		1
	.type		_ZN40_INTERNAL_fd3b4494_4_k_cu_d2eb9ae7_335574cuda3std3__419piecewise_constructE,@object
	.size		_ZN40_INTERNAL_fd3b4494_4_k_cu_d2eb9ae7_335574cuda3std3__419piecewise_constructE,(_ZN40_INTERNAL_fd3b4494_4_k_cu_d2eb9ae7_335574cuda3std3__45__cpo4cendE - _ZN40_INTERNAL_fd3b4494_4_k_cu_d2eb9ae7_335574cuda3std3__419piecewise_constructE)
_ZN40_INTERNAL_fd3b4494_4_k_cu_d2eb9ae7_335574cuda3std3__419piecewise_constructE:
	.zero		1
	.type		_ZN40_INTERNAL_fd3b4494_4_k_cu_d2eb9ae7_335574cuda3std3__45__cpo4cendE,@object
	.size		_ZN40_INTERNAL_fd3b4494_4_k_cu_d2eb9ae7_335574cuda3std3__45__cpo4cendE,(_ZN40_INTERNAL_fd3b4494_4_k_cu_d2eb9ae7_335574cuda3std6ranges3__45__cpo4swapE - _ZN40_INTERNAL_fd3b4494_4_k_cu_d2eb9ae7_335574cuda3std3__45__cpo4cendE)
_ZN40_INTERNAL_fd3b4494_4_k_cu_d2eb9ae7_335574cuda3std3__45__cpo4cendE:
	.zero		1
	.type		_ZN40_INTERNAL_fd3b4494_4_k_cu_d2eb9ae7_335574cuda3std6ranges3__45__cpo4swapE,@object
	.size		_ZN40_INTERNAL_fd3b4494_4_k_cu_d2eb9ae7_335574cuda3std6ranges3__45__cpo4swapE,(.L_11 - _ZN40_INTERNAL_fd3b4494_4_k_cu_d2eb9ae7_335574cuda3std6ranges3__45__cpo4swapE)
_ZN40_INTERNAL_fd3b4494_4_k_cu_d2eb9ae7_335574cuda3std6ranges3__45__cpo4swapE:
	.zero		1
.L_11:


//--------------------- .nv.constant0._ZN7cutlass13device_kernelINS_4gemm6kernel13GemmUniversalIN4cute5tupleIJiiiiEEENS1_10collective13CollectiveMmaINS1_35MainloopSm100TmaUmmaWarpSpecializedILi10ELi2ELi4ENS5_IJNS4_1CILi2EEESB_NSA_ILi1EEEEEEEENS5_IJNSA_ILi64EEENSA_ILi256EEESF_EEENS_12float_e5m2_tENS5_IJlSC_lEEESI_SJ_NS4_8TiledMMAINS4_8MMA_AtomIJNS4_10MMA_TraitsINS4_19SM100_MMA_F8F6F4_SSEJSI_SI_fSF_SG_NS4_17integral_constantINS4_4UMMA5MajorELSQ_0EEESR_NSO_INSP_7ScaleInELSS_0EEEST_EEEEEENS4_6LayoutINS5_IJSC_SC_SC_EEENS5_IJNSA_ILi0EEESY_SY_EEEEENS5_IJNS4_10UnderscoreES11_S11_EEEEENS4_23SM90_TMA_LOAD_MULTICASTENS4_14ComposedLayoutINS4_7SwizzleILi2ELi4ELi3EEENS4_18smem_ptr_flag_bitsILi8EEENSW_INS5_IJNSA_ILi8EEESF_EEENS5_IJSF_SC_EEEEEEEvNS4_8identityES14_S1E_vS1F_EENS_8epilogue10collective18CollectiveEpilogueINS1H_23Sm100TmaWarpSpecializedILi4ELi2ELi32ELb0ELb0EEEJSH_NS5_IJNSW_ISF_SC_EES1M_EEESI_SJ_SI_SJ_NS1H_6fusion15FusionCallbacksIS1L_NS1O_17LinearCombinationISI_fSI_fLNS_15FloatRoundStyleE2EEESH_S1N_JEEENS4_5SM1004TMEM4LOAD26SM100_TMEM_LOAD_16dp32b32xENS4_13SM90_TMA_LOADES1E_NS4_39AutoVectorizingCopyWithAssumedAlignmentILi128EEENS4_14SM90_TMA_STOREES1E_S20_S20_EEEvvEEEEvNT_6ParamsE --------------------------
	.section	.nv.constant0._ZN7cutlass13device_kernelINS_4gemm6kernel13GemmUniversalIN4cute5tupleIJiiiiEEENS1_10collective13CollectiveMmaINS1_35MainloopSm100TmaUmmaWarpSpecializedILi10ELi2ELi4ENS5_IJNS4_1CILi2EEESB_NSA_ILi1EEEEEEEENS5_IJNSA_ILi64EEENSA_ILi256EEESF_EEENS_12float_e5m2_tENS5_IJlSC_lEEESI_SJ_NS4_8TiledMMAINS4_8MMA_AtomIJNS4_10MMA_TraitsINS4_19SM100_MMA_F8F6F4_SSEJSI_SI_fSF_SG_NS4_17integral_constantINS4_4UMMA5MajorELSQ_0EEESR_NSO_INSP_7ScaleInELSS_0EEEST_EEEEEENS4_6LayoutINS5_IJSC_SC_SC_EEENS5_IJNSA_ILi0EEESY_SY_EEEEENS5_IJNS4_10UnderscoreES11_S11_EEEEENS4_23SM90_TMA_LOAD_MULTICASTENS4_14ComposedLayoutINS4_7SwizzleILi2ELi4ELi3EEENS4_18smem_ptr_flag_bitsILi8EEENSW_INS5_IJNSA_ILi8EEESF_EEENS5_IJSF_SC_EEEEEEEvNS4_8identityES14_S1E_vS1F_EENS_8epilogue10collective18CollectiveEpilogueINS1H_23Sm100TmaWarpSpecializedILi4ELi2ELi32ELb0ELb0EEEJSH_NS5_IJNSW_ISF_SC_EES1M_EEESI_SJ_SI_SJ_NS1H_6fusion15FusionCallbacksIS1L_NS1O_17LinearCombinationISI_fSI_fLNS_15FloatRoundStyleE2EEESH_S1N_JEEENS4_5SM1004TMEM4LOAD26SM100_TMEM_LOAD_16dp32b32xENS4_13SM90_TMA_LOADES1E_NS4_39AutoVectorizingCopyWithAssumedAlignmentILi128EEENS4_14SM90_TMA_STOREES1E_S20_S20_EEEvvEEEEvNT_6ParamsE,"a",@progbits
	.sectionflags	@""
	.align	4
.nv.constant0._ZN7cutlass13device_kernelINS_4gemm6kernel13GemmUniversalIN4cute5tupleIJiiiiEEENS1_10collective13CollectiveMmaINS1_35MainloopSm100TmaUmmaWarpSpecializedILi10ELi2ELi4ENS5_IJNS4_1CILi2EEESB_NSA_ILi1EEEEEEEENS5_IJNSA_ILi64EEENSA_ILi256EEESF_EEENS_12float_e5m2_tENS5_IJlSC_lEEESI_SJ_NS4_8TiledMMAINS4_8MMA_AtomIJNS4_10MMA_TraitsINS4_19SM100_MMA_F8F6F4_SSEJSI_SI_fSF_SG_NS4_17integral_constantINS4_4UMMA5MajorELSQ_0EEESR_NSO_INSP_7ScaleInELSS_0EEEST_EEEEEENS4_6LayoutINS5_IJSC_SC_SC_EEENS5_IJNSA_ILi0EEESY_SY_EEEEENS5_IJNS4_10UnderscoreES11_S11_EEEEENS4_23SM90_TMA_LOAD_MULTICASTENS4_14ComposedLayoutINS4_7SwizzleILi2ELi4ELi3EEENS4_18smem_ptr_flag_bitsILi8EEENSW_INS5_IJNSA_ILi8EEESF_EEENS5_IJSF_SC_EEEEEEEvNS4_8identityES14_S1E_vS1F_EENS_8epilogue10collective18CollectiveEpilogueINS1H_23Sm100TmaWarpSpecializedILi4ELi2ELi32ELb0ELb0EEEJSH_NS5_IJNSW_ISF_SC_EES1M_EEESI_SJ_SI_SJ_NS1H_6fusion15FusionCallbacksIS1L_NS1O_17LinearCombinationISI_fSI_fLNS_15FloatRoundStyleE2EEESH_S1N_JEEENS4_5SM1004TMEM4LOAD26SM100_TMEM_LOAD_16dp32b32xENS4_13SM90_TMA_LOADES1E_NS4_39AutoVectorizingCopyWithAssumedAlignmentILi128EEENS4_14SM90_TMA_STOREES1E_S20_S20_EEEvvEEEEvNT_6ParamsE:
	.zero		2944


//--------------------- SYMBOLS --------------------------

	.type		.nv.reservedSmem.offset0,@object
	.size		.nv.reservedSmem.offset0,0x4
	.type		.nv.reservedSmem.cap,@object
	.size		.nv.reservedSmem.cap,0x4
	.type		__assertfail,@function
